	.target	sm_90a

	.elftype	@"ET_EXEC"


//--------------------- .note.nv.tkinfo           --------------------------
	.section	.note.nv.tkinfo,"",@"SHT_NOTE"
	.sectionflags	@"SHF_NOTE_NV_TKINFO"
	.tkinfo
        /*0018*/ 	.word	0x00000002
        /*0030*/ 	.string	""
        /*0030*/ 	.string	"ptxas"
        /*0030*/ 	.string	"Cuda compilation tools, release 13.0, V13.0.88"
        /*0030*/ 	.string	"Build cuda_13.0.r13.0/compiler.36424714_0"
        /*0030*/ 	.string	"-v  -suppress-debug-info  -lineinfo  -arch sm_90a "



//--------------------- .note.nv.cuinfo           --------------------------
	.section	.note.nv.cuinfo,"",@"SHT_NOTE"
	.sectionflags	@"SHF_NOTE_NV_CUINFO"
        /*0018*/ 	.short	0x0002
        /*001a*/ 	.short	0x005a
        /*001c*/ 	.short	0x0082
	.zero		2


//--------------------- .nv.info                  --------------------------
	.section	.nv.info,"",@"SHT_CUDA_INFO"
	.align	4


	//----- nvinfo : EIATTR_REGCOUNT
	.align		4
        /*0000*/ 	.byte	0x04, 0x2f
        /*0002*/ 	.short	(.L_1 - .L_0)
	.align		4
.L_0:
        /*0004*/ 	.word	index@(matmul_kernel)
        /*0008*/ 	.word	0x00000066


	//----- nvinfo : EIATTR_FRAME_SIZE
	.align		4
.L_1:
        /*000c*/ 	.byte	0x04, 0x11
        /*000e*/ 	.short	(.L_3 - .L_2)
	.align		4
.L_2:
        /*0010*/ 	.word	index@(matmul_kernel)
        /*0014*/ 	.word	0x00000000


	//----- nvinfo : EIATTR_MIN_STACK_SIZE
	.align		4
.L_3:
        /*0018*/ 	.byte	0x04, 0x12
        /*001a*/ 	.short	(.L_5 - .L_4)
	.align		4
.L_4:
        /*001c*/ 	.word	index@(matmul_kernel)
        /*0020*/ 	.word	0x00000000
.L_5:


//--------------------- .nv.compat                --------------------------
	.section	.nv.compat,"",@"SHT_CUDA_COMPAT_INFO"
	.align	4
        /*0000*/ 	.byte	0x02, 0x09, 0x01, 0x00, 0x02, 0x02, 0x04, 0x00, 0x02, 0x05, 0x05, 0x00, 0x03, 0x07, 0x01, 0x01
        /*0010*/ 	.byte	0x02, 0x03, 0x00, 0x00, 0x02, 0x06, 0x01, 0x00, 0x04, 0x0b, 0x08, 0x00, 0x00, 0x00, 0x00, 0x00
        /*0020*/ 	.byte	0x00, 0x00, 0x00, 0x00


//--------------------- .nv.info.matmul_kernel    --------------------------
	.section	.nv.info.matmul_kernel,"",@"SHT_CUDA_INFO"
	.sectionflags	@""
	.align	4


	//----- nvinfo : EIATTR_CUDA_API_VERSION
	.align		4
        /*0000*/ 	.byte	0x04, 0x37
        /*0002*/ 	.short	(.L_7 - .L_6)
.L_6:
        /*0004*/ 	.word	0x00000082


	//----- nvinfo : EIATTR_KPARAM_INFO
	.align		4
.L_7:
        /*0008*/ 	.byte	0x04, 0x17
        /*000a*/ 	.short	(.L_9 - .L_8)
.L_8:
        /*000c*/ 	.word	0x00000000
        /*0010*/ 	.short	0x000d
        /*0012*/ 	.short	0x0048
        /*0014*/ 	.byte	0x00, 0xf4, 0x21, 0x00


	//----- nvinfo : EIATTR_KPARAM_INFO
	.align		4
.L_9:
        /*0018*/ 	.byte	0x04, 0x17
        /*001a*/ 	.short	(.L_11 - .L_10)
.L_10:
        /*001c*/ 	.word	0x00000000
        /*0020*/ 	.short	0x000c
        /*0022*/ 	.short	0x0040
        /*0024*/ 	.byte	0x00, 0xf4, 0x21, 0x00


	//----- nvinfo : EIATTR_KPARAM_INFO
	.align		4
.L_11:
        /*0028*/ 	.byte	0x04, 0x17
        /*002a*/ 	.short	(.L_13 - .L_12)
.L_12:
        /*002c*/ 	.word	0x00000000
        /*0030*/ 	.short	0x000b
        /*0032*/ 	.short	0x0038
        /*0034*/ 	.byte	0x00, 0xf0, 0x11, 0x00


	//----- nvinfo : EIATTR_KPARAM_INFO
	.align		4
.L_13:
        /*0038*/ 	.byte	0x04, 0x17
        /*003a*/ 	.short	(.L_15 - .L_14)
.L_14:
        /*003c*/ 	.word	0x00000000
        /*0040*/ 	.short	0x000a
        /*0042*/ 	.short	0x0034
        /*0044*/ 	.byte	0x00, 0xf0, 0x11, 0x00


	//----- nvinfo : EIATTR_KPARAM_INFO
	.align		4
.L_15:
        /*0048*/ 	.byte	0x04, 0x17
        /*004a*/ 	.short	(.L_17 - .L_16)
.L_16:
        /*004c*/ 	.word	0x00000000
        /*0050*/ 	.short	0x0009
        /*0052*/ 	.short	0x0030
        /*0054*/ 	.byte	0x00, 0xf0, 0x11, 0x00


	//----- nvinfo : EIATTR_KPARAM_INFO
	.align		4
.L_17:
        /*0058*/ 	.byte	0x04, 0x17
        /*005a*/ 	.short	(.L_19 - .L_18)
.L_18:
        /*005c*/ 	.word	0x00000000
        /*0060*/ 	.short	0x0008
        /*0062*/ 	.short	0x002c
        /*0064*/ 	.byte	0x00, 0xf0, 0x11, 0x00


	//----- nvinfo : EIATTR_KPARAM_INFO
	.align		4
.L_19:
        /*0068*/ 	.byte	0x04, 0x17
        /*006a*/ 	.short	(.L_21 - .L_20)
.L_20:
        /*006c*/ 	.word	0x00000000
        /*0070*/ 	.short	0x0007
        /*0072*/ 	.short	0x0028
        /*0074*/ 	.byte	0x00, 0xf0, 0x11, 0x00


	//----- nvinfo : EIATTR_KPARAM_INFO
	.align		4
.L_21:
        /*0078*/ 	.byte	0x04, 0x17
        /*007a*/ 	.short	(.L_23 - .L_22)
.L_22:
        /*007c*/ 	.word	0x00000000
        /*0080*/ 	.short	0x0006
        /*0082*/ 	.short	0x0024
        /*0084*/ 	.byte	0x00, 0xf0, 0x11, 0x00


	//----- nvinfo : EIATTR_KPARAM_INFO
	.align		4
.L_23:
        /*0088*/ 	.byte	0x04, 0x17
        /*008a*/ 	.short	(.L_25 - .L_24)
.L_24:
        /*008c*/ 	.word	0x00000000
        /*0090*/ 	.short	0x0005
        /*0092*/ 	.short	0x0020
        /*0094*/ 	.byte	0x00, 0xf0, 0x11, 0x00


	//----- nvinfo : EIATTR_KPARAM_INFO
	.align		4
.L_25:
        /*0098*/ 	.byte	0x04, 0x17
        /*009a*/ 	.short	(.L_27 - .L_26)
.L_26:
        /*009c*/ 	.word	0x00000000
        /*00a0*/ 	.short	0x0004
        /*00a2*/ 	.short	0x001c
        /*00a4*/ 	.byte	0x00, 0xf0, 0x11, 0x00


	//----- nvinfo : EIATTR_KPARAM_INFO
	.align		4
.L_27:
        /*00a8*/ 	.byte	0x04, 0x17
        /*00aa*/ 	.short	(.L_29 - .L_28)
.L_28:
        /*00ac*/ 	.word	0x00000000
        /*00b0*/ 	.short	0x0003
        /*00b2*/ 	.short	0x0018
        /*00b4*/ 	.byte	0x00, 0xf0, 0x11, 0x00


	//----- nvinfo : EIATTR_KPARAM_INFO
	.align		4
.L_29:
        /*00b8*/ 	.byte	0x04, 0x17
        /*00ba*/ 	.short	(.L_31 - .L_30)
.L_30:
        /*00bc*/ 	.word	0x00000000
        /*00c0*/ 	.short	0x0002
        /*00c2*/ 	.short	0x0010
        /*00c4*/ 	.byte	0x00, 0xf4, 0x21, 0x00


	//----- nvinfo : EIATTR_KPARAM_INFO
	.align		4
.L_31:
        /*00c8*/ 	.byte	0x04, 0x17
        /*00ca*/ 	.short	(.L_33 - .L_32)
.L_32:
        /*00cc*/ 	.word	0x00000000
        /*00d0*/ 	.short	0x0001
        /*00d2*/ 	.short	0x0008
        /*00d4*/ 	.byte	0x00, 0xf4, 0x21, 0x00


	//----- nvinfo : EIATTR_KPARAM_INFO
	.align		4
.L_33:
        /*00d8*/ 	.byte	0x04, 0x17
        /*00da*/ 	.short	(.L_35 - .L_34)
.L_34:
        /*00dc*/ 	.word	0x00000000
        /*00e0*/ 	.short	0x0000
        /*00e2*/ 	.short	0x0000
        /*00e4*/ 	.byte	0x00, 0xf4, 0x21, 0x00


	//----- nvinfo : EIATTR_SPARSE_MMA_MASK
	.align		4
.L_35:
        /*00e8*/ 	.byte	0x03, 0x50
        /*00ea*/ 	.short	0x0000


	//----- nvinfo : EIATTR_MAXREG_COUNT
	.align		4
        /*00ec*/ 	.byte	0x03, 0x1b
        /*00ee*/ 	.short	0x00ff


	//----- nvinfo : EIATTR_NUM_BARRIERS
	.align		4
        /*00f0*/ 	.byte	0x02, 0x4c
        /*00f2*/ 	.byte	0x01
	.zero		1


	//----- nvinfo : EIATTR_MERCURY_ISA_VERSION
	.align		4
        /*00f4*/ 	.byte	0x03, 0x5f
        /*00f6*/ 	.short	0x0101


	//----- nvinfo : EIATTR_EXIT_INSTR_OFFSETS
	.align		4
        /*00f8*/ 	.byte	0x04, 0x1c
        /*00fa*/ 	.short	(.L_37 - .L_36)


	//   ....[0]....
.L_36:
        /*00fc*/ 	.word	0x00002f60


	//   ....[1]....
        /*0100*/ 	.word	0x00002f90


	//----- nvinfo : EIATTR_REQNTID
	.align		4
.L_37:
        /*0104*/ 	.byte	0x04, 0x10
        /*0106*/ 	.short	(.L_39 - .L_38)
.L_38:
        /*0108*/ 	.word	0x00000100
        /*010c*/ 	.word	0x00000001
        /*0110*/ 	.word	0x00000001


	//----- nvinfo : EIATTR_CBANK_PARAM_SIZE
	.align		4
.L_39:
        /*0114*/ 	.byte	0x03, 0x19
        /*0116*/ 	.short	0x0050


	//----- nvinfo : EIATTR_PARAM_CBANK
	.align		4
        /*0118*/ 	.byte	0x04, 0x0a
        /*011a*/ 	.short	(.L_41 - .L_40)
	.align		4
.L_40:
        /*011c*/ 	.word	index@(.nv.constant0.matmul_kernel)
        /*0120*/ 	.short	0x0210
        /*0122*/ 	.short	0x0050


	//----- nvinfo : EIATTR_SW_WAR
	.align		4
.L_41:
        /*0124*/ 	.byte	0x04, 0x36
        /*0126*/ 	.short	(.L_43 - .L_42)
.L_42:
        /*0128*/ 	.word	0x00000008
.L_43:


//--------------------- .nv.callgraph             --------------------------
	.section	.nv.callgraph,"",@"SHT_CUDA_CALLGRAPH"
	.align	4
	.sectionentsize	8
	.align		4
        /*0000*/ 	.word	0x00000000
	.align		4
        /*0004*/ 	.word	0xffffffff
	.align		4
        /*0008*/ 	.word	0x00000000
	.align		4
        /*000c*/ 	.word	0xfffffffe
	.align		4
        /*0010*/ 	.word	0x00000000
	.align		4
        /*0014*/ 	.word	0xfffffffd
	.align		4
        /*0018*/ 	.word	0x00000000
	.align		4
        /*001c*/ 	.word	0xfffffffc


//--------------------- .text.matmul_kernel       --------------------------
	.section	.text.matmul_kernel,"ax",@progbits
	.align	128
        .global         matmul_kernel
        .type           matmul_kernel,@function
        .size           matmul_kernel,(.L_x_3 - matmul_kernel)
        .other          matmul_kernel,@"STO_CUDA_ENTRY STV_DEFAULT"
matmul_kernel:
.text.matmul_kernel:
[----:B------:R-:W-:Y:S08]  /*0000*/  LDC R1, c[0x0][0x28] ;  /* 0x00000a00ff017b82 */ /* 0x000ff00000000800 */
[----:B------:R-:W0:Y:S01]  /*0010*/  LDC.64 R10, c[0x0][0x228] ;  /* 0x00008a00ff0a7b82 */ /* 0x000e220000000a00 */
[----:B------:R-:W1:Y:S01]  /*0020*/  S2R R5, SR_CTAID.X ;  /* 0x0000000000057919 */ /* 0x000e620000002500 */
[----:B------:R-:W-:Y:S01]  /*0030*/  ULDC UR4, c[0x0][0x230] ;  /* 0x00008c0000047ab9 */ /* 0x000fe20000000800 */
[----:B------:R-:W-:Y:S01]  /*0040*/  UMOV UR12, 0x400 ;  /* 0x00000400000c7882 */ /* 0x000fe20000000000 */
[----:B------:R-:W-:Y:S01]  /*0050*/  UIADD3 UR4, UR4, 0x1f, URZ ;  /* 0x0000001f04047890 */ /* 0x000fe2000fffe03f */
[----:B------:R-:W-:Y:S01]  /*0060*/  CS2R R24, SRZ ;  /* 0x0000000000187805 */ /* 0x000fe2000001ff00 */
[----:B------:R-:W-:Y:S01]  /*0070*/  ULDC.64 UR16, c[0x0][0x208] ;  /* 0x0000820000107ab9 */ /* 0x000fe20000000a00 */
[----:B------:R-:W-:Y:S01]  /*0080*/  CS2R R26, SRZ ;  /* 0x00000000001a7805 */ /* 0x000fe2000001ff00 */
[----:B------:R-:W2:Y:S01]  /*0090*/  S2UR UR5, SR_CgaCtaId ;  /* 0x00000000000579c3 */ /* 0x000ea20000008800 */
[----:B------:R-:W-:Y:S01]  /*00a0*/  UISETP.GE.AND UP0, UPT, UR4, 0x20, UPT ;  /* 0x000000200400788c */ /* 0x000fe2000bf06270 */
[----:B------:R-:W-:-:S02]  /*00b0*/  CS2R R28, SRZ ;  /* 0x00000000001c7805 */ /* 0x000fc4000001ff00 */
[----:B------:R-:W-:Y:S02]  /*00c0*/  CS2R R30, SRZ ;  /* 0x00000000001e7805 */ /* 0x000fe4000001ff00 */
[----:B------:R-:W-:Y:S02]  /*00d0*/  CS2R R32, SRZ ;  /* 0x0000000000207805 */ /* 0x000fe4000001ff00 */
[----:B------:R-:W-:Y:S02]  /*00e0*/  CS2R R34, SRZ ;  /* 0x0000000000227805 */ /* 0x000fe4000001ff00 */
[----:B------:R-:W-:Y:S02]  /*00f0*/  CS2R R36, SRZ ;  /* 0x0000000000247805 */ /* 0x000fe4000001ff00 */
[----:B------:R-:W-:Y:S01]  /*0100*/  CS2R R38, SRZ ;  /* 0x0000000000267805 */ /* 0x000fe2000001ff00 */
[----:B0-----:R-:W-:-:S05]  /*0110*/  VIADD R0, R11, 0x1f ;  /* 0x0000001f0b007836 */ /* 0x001fca0000000000 */
[----:B------:R-:W-:Y:S01]  /*0120*/  SHF.R.S32.HI R3, RZ, 0x1f, R0 ;  /* 0x0000001fff037819 */ /* 0x000fe20000011400 */
[----:B--2---:R-:W-:-:S03]  /*0130*/  ULEA UR12, UR5, UR12, 0x18 ;  /* 0x0000000c050c7291 */ /* 0x004fc6000f8ec03f */
[----:B------:R-:W-:Y:S02]  /*0140*/  LEA.HI R3, R3, R0, RZ, 0x5 ;  /* 0x0000000003037211 */ /* 0x000fe400078f28ff */
[----:B-1----:R-:W-:Y:S02]  /*0150*/  IABS R8, R5 ;  /* 0x0000000500087213 */ /* 0x002fe40000000000 */
[----:B------:R-:W-:-:S05]  /*0160*/  SHF.R.S32.HI R3, RZ, 0x5, R3 ;  /* 0x00000005ff037819 */ /* 0x000fca0000011403 */
[----:B------:R-:W-:-:S05]  /*0170*/  IMAD.SHL.U32 R4, R3, 0x8, RZ ;  /* 0x0000000803047824 */ /* 0x000fca00078e00ff */
[-C--:B------:R-:W-:Y:S02]  /*0180*/  IABS R7, R4.reuse ;  /* 0x0000000400077213 */ /* 0x080fe40000000000 */
[----:B------:R-:W-:Y:S02]  /*0190*/  IABS R12, R4 ;  /* 0x00000004000c7213 */ /* 0x000fe40000000000 */
[----:B------:R-:W0:Y:S08]  /*01a0*/  I2F.RP R0, R7 ;  /* 0x0000000700007306 */ /* 0x000e300000209400 */
[----:B0-----:R-:W0:Y:S02]  /*01b0*/  MUFU.RCP R0, R0 ;  /* 0x0000000000007308 */ /* 0x001e240000001000 */
[----:B0-----:R-:W-:-:S02]  /*01c0*/  VIADD R2, R0, 0xffffffe ;  /* 0x0ffffffe00027836 */ /* 0x001fc40000000000 */
[----:B------:R-:W-:-:S04]  /*01d0*/  IMAD.MOV R0, RZ, RZ, -R12 ;  /* 0x000000ffff007224 */ /* 0x000fc800078e0a0c */
[----:B------:R0:W1:Y:S02]  /*01e0*/  F2I.FTZ.U32.TRUNC.NTZ R3, R2 ;  /* 0x0000000200037305 */ /* 0x000064000021f000 */
[----:B0-----:R-:W-:Y:S02]  /*01f0*/  IMAD.MOV.U32 R2, RZ, RZ, RZ ;  /* 0x000000ffff027224 */ /* 0x001fe400078e00ff */
[----:B-1----:R-:W-:-:S04]  /*0200*/  IMAD.MOV R6, RZ, RZ, -R3 ;  /* 0x000000ffff067224 */ /* 0x002fc800078e0a03 */
[----:B------:R-:W-:Y:S02]  /*0210*/  IMAD R9, R6, R7, RZ ;  /* 0x0000000706097224 */ /* 0x000fe400078e02ff */
[----:B------:R-:W-:Y:S02]  /*0220*/  IMAD.MOV.U32 R6, RZ, RZ, R8 ;  /* 0x000000ffff067224 */ /* 0x000fe400078e0008 */
[----:B------:R-:W-:-:S06]  /*0230*/  IMAD.HI.U32 R3, R3, R9, R2 ;  /* 0x0000000903037227 */ /* 0x000fcc00078e0002 */
[----:B------:R-:W-:-:S04]  /*0240*/  IMAD.HI.U32 R3, R3, R6, RZ ;  /* 0x0000000603037227 */ /* 0x000fc800078e00ff */
[----:B------:R-:W-:-:S05]  /*0250*/  IMAD R0, R3, R0, R6 ;  /* 0x0000000003007224 */ /* 0x000fca00078e0206 */
[----:B------:R-:W-:-:S13]  /*0260*/  ISETP.GT.U32.AND P1, PT, R7, R0, PT ;  /* 0x000000000700720c */ /* 0x000fda0003f24070 */
[----:B------:R-:W-:Y:S02]  /*0270*/  @!P1 IMAD.IADD R0, R0, 0x1, -R7 ;  /* 0x0000000100009824 */ /* 0x000fe400078e0a07 */
[----:B------:R-:W-:Y:S01]  /*0280*/  @!P1 VIADD R3, R3, 0x1 ;  /* 0x0000000103039836 */ /* 0x000fe20000000000 */
[----:B------:R-:W-:Y:S02]  /*0290*/  ISETP.NE.AND P1, PT, R4, RZ, PT ;  /* 0x000000ff0400720c */ /* 0x000fe40003f25270 */
[----:B------:R-:W-:Y:S02]  /*02a0*/  ISETP.GE.U32.AND P0, PT, R0, R7, PT ;  /* 0x000000070000720c */ /* 0x000fe40003f06070 */
[----:B------:R-:W-:-:S04]  /*02b0*/  LOP3.LUT R0, R5, R4, RZ, 0x3c, !PT ;  /* 0x0000000405007212 */ /* 0x000fc800078e3cff */
[----:B------:R-:W-:Y:S01]  /*02c0*/  ISETP.GE.AND P2, PT, R0, RZ, PT ;  /* 0x000000ff0000720c */ /* 0x000fe20003f46270 */
[----:B------:R-:W-:-:S06]  /*02d0*/  VIADD R0, R10, 0xff ;  /* 0x000000ff0a007836 */ /* 0x000fcc0000000000 */
[----:B------:R-:W-:-:S04]  /*02e0*/  @P0 VIADD R3, R3, 0x1 ;  /* 0x0000000103030836 */ /* 0x000fc80000000000 */
[----:B------:R-:W-:Y:S01]  /*02f0*/  IMAD.MOV.U32 R2, RZ, RZ, R3 ;  /* 0x000000ffff027224 */ /* 0x000fe200078e0003 */
[----:B------:R-:W-:-:S03]  /*0300*/  SHF.R.S32.HI R3, RZ, 0x1f, R0 ;  /* 0x0000001fff037819 */ /* 0x000fc60000011400 */
[----:B------:R-:W-:Y:S01]  /*0310*/  @!P2 IMAD.MOV R2, RZ, RZ, -R2 ;  /* 0x000000ffff02a224 */ /* 0x000fe200078e0a02 */
[----:B------:R-:W-:Y:S02]  /*0320*/  @!P1 LOP3.LUT R2, RZ, R4, RZ, 0x33, !PT ;  /* 0x00000004ff029212 */ /* 0x000fe400078e33ff */
[----:B------:R-:W-:-:S03]  /*0330*/  LEA.HI R3, R3, R0, RZ, 0x8 ;  /* 0x0000000003037211 */ /* 0x000fc600078f40ff */
[----:B------:R-:W-:Y:S02]  /*0340*/  IMAD.SHL.U32 R8, R2, 0x8, RZ ;  /* 0x0000000802087824 */ /* 0x000fe400078e00ff */
[----:B------:R-:W-:-:S03]  /*0350*/  IMAD.MOV R2, RZ, RZ, -R2 ;  /* 0x000000ffff027224 */ /* 0x000fc600078e0a02 */
[----:B------:R-:W-:Y:S01]  /*0360*/  LEA.HI.SX32 R3, R3, -R8, 0x18 ;  /* 0x8000000803037211 */ /* 0x000fe200078fc2ff */
[----:B------:R-:W-:-:S03]  /*0370*/  IMAD R4, R4, R2, R5 ;  /* 0x0000000204047224 */ /* 0x000fc600078e0205 */
[----:B------:R-:W-:Y:S02]  /*0380*/  VIMNMX R13, R3, 0x8, PT ;  /* 0x00000008030d7848 */ /* 0x000fe40003fe0100 */
[----:B------:R-:W-:Y:S02]  /*0390*/  IABS R9, R4 ;  /* 0x0000000400097213 */ /* 0x000fe40000000000 */
[----:B------:R-:W-:-:S04]  /*03a0*/  IABS R7, R13 ;  /* 0x0000000d00077213 */ /* 0x000fc80000000000 */
[----:B------:R-:W0:Y:S08]  /*03b0*/  I2F.RP R0, R7 ;  /* 0x0000000700007306 */ /* 0x000e300000209400 */
[----:B0-----:R-:W0:Y:S02]  /*03c0*/  MUFU.RCP R0, R0 ;  /* 0x0000000000007308 */ /* 0x001e240000001000 */
[----:B0-----:R-:W-:-:S06]  /*03d0*/  VIADD R3, R0, 0xffffffe ;  /* 0x0ffffffe00037836 */ /* 0x001fcc0000000000 */
[----:B------:R-:W0:Y:S02]  /*03e0*/  F2I.FTZ.U32.TRUNC.NTZ R3, R3 ;  /* 0x0000000300037305 */ /* 0x000e24000021f000 */
[----:B0-----:R-:W-:-:S04]  /*03f0*/  IMAD.MOV R6, RZ, RZ, -R3 ;  /* 0x000000ffff067224 */ /* 0x001fc800078e0a03 */
[----:B------:R-:W-:Y:S01]  /*0400*/  IMAD.MOV.U32 R2, RZ, RZ, R6 ;  /* 0x000000ffff027224 */ /* 0x000fe200078e0006 */
[----:B------:R-:W-:-:S03]  /*0410*/  IABS R6, R13 ;  /* 0x0000000d00067213 */ /* 0x000fc60000000000 */
[----:B------:R-:W-:Y:S02]  /*0420*/  IMAD R5, R2, R7, RZ ;  /* 0x0000000702057224 */ /* 0x000fe400078e02ff */
[----:B------:R-:W-:Y:S02]  /*0430*/  IMAD.MOV.U32 R2, RZ, RZ, RZ ;  /* 0x000000ffff027224 */ /* 0x000fe400078e00ff */
[----:B------:R-:W-:Y:S02]  /*0440*/  IMAD.MOV R0, RZ, RZ, -R6 ;  /* 0x000000ffff007224 */ /* 0x000fe400078e0a06 */
[----:B------:R-:W-:Y:S01]  /*0450*/  IMAD.HI.U32 R2, R3, R5, R2 ;  /* 0x0000000503027227 */ /* 0x000fe200078e0002 */
[----:B------:R-:W0:Y:S05]  /*0460*/  S2R R6, SR_TID.X ;  /* 0x0000000000067919 */ /* 0x000e2a0000002100 */
[----:B------:R-:W-:-:S04]  /*0470*/  IMAD.HI.U32 R2, R2, R9, RZ ;  /* 0x0000000902027227 */ /* 0x000fc800078e00ff */
[----:B------:R-:W-:-:S05]  /*0480*/  IMAD R0, R2, R0, R9 ;  /* 0x0000000002007224 */ /* 0x000fca00078e0209 */
[----:B------:R-:W-:-:S13]  /*0490*/  ISETP.GT.U32.AND P1, PT, R7, R0, PT ;  /* 0x000000000700720c */ /* 0x000fda0003f24070 */
[----:B------:R-:W-:Y:S02]  /*04a0*/  @!P1 IMAD.IADD R0, R0, 0x1, -R7 ;  /* 0x0000000100009824 */ /* 0x000fe400078e0a07 */
[----:B------:R-:W-:Y:S01]  /*04b0*/  @!P1 VIADD R2, R2, 0x1 ;  /* 0x0000000102029836 */ /* 0x000fe20000000000 */
[----:B------:R-:W-:Y:S02]  /*04c0*/  ISETP.NE.AND P1, PT, R13, RZ, PT ;  /* 0x000000ff0d00720c */ /* 0x000fe40003f25270 */
[----:B------:R-:W-:Y:S02]  /*04d0*/  ISETP.GE.U32.AND P0, PT, R0, R7, PT ;  /* 0x000000070000720c */ /* 0x000fe40003f06070 */
[----:B------:R-:W-:Y:S02]  /*04e0*/  LOP3.LUT R0, R4, R13, RZ, 0x3c, !PT ;  /* 0x0000000d04007212 */ /* 0x000fe400078e3cff */
[----:B0-----:R-:W-:Y:S02]  /*04f0*/  LOP3.LUT R83, R6, 0xff, RZ, 0xc0, !PT ;  /* 0x000000ff06537812 */ /* 0x001fe400078ec0ff */
[----:B------:R-:W-:-:S02]  /*0500*/  ISETP.GE.AND P2, PT, R0, RZ, PT ;  /* 0x000000ff0000720c */ /* 0x000fc40003f46270 */
[----:B------:R-:W-:-:S05]  /*0510*/  LOP3.LUT R86, R6, 0xe0, RZ, 0xc0, !PT ;  /* 0x000000e006567812 */ /* 0x000fca00078ec0ff */
[----:B------:R-:W-:Y:S01]  /*0520*/  @P0 VIADD R2, R2, 0x1 ;  /* 0x0000000102020836 */ /* 0x000fe20000000000 */
[----:B------:R-:W-:-:S05]  /*0530*/  PLOP3.LUT P0, PT, PT, PT, UP0, 0x80, 0x0 ;  /* 0x000000000000781c */ /* 0x000fca0003f0f008 */
[----:B------:R-:W-:Y:S01]  /*0540*/  @!P2 IMAD.MOV R2, RZ, RZ, -R2 ;  /* 0x000000ffff02a224 */ /* 0x000fe200078e0a02 */
[----:B------:R-:W-:-:S05]  /*0550*/  @!P1 LOP3.LUT R2, RZ, R13, RZ, 0x33, !PT ;  /* 0x0000000dff029212 */ /* 0x000fca00078e33ff */
[----:B------:R-:W-:Y:S02]  /*0560*/  IMAD.MOV R0, RZ, RZ, -R2 ;  /* 0x000000ffff007224 */ /* 0x000fe400078e0a02 */
[----:B------:R-:W-:Y:S02]  /*0570*/  IMAD.SHL.U32 R5, R2, 0x20, RZ ;  /* 0x0000002002057824 */ /* 0x000fe400078e00ff */
[----:B------:R-:W-:-:S04]  /*0580*/  IMAD R0, R13, R0, R4 ;  /* 0x000000000d007224 */ /* 0x000fc800078e0204 */
[----:B------:R-:W-:-:S04]  /*0590*/  IMAD.IADD R0, R8, 0x1, R0 ;  /* 0x0000000108007824 */ /* 0x000fc800078e0200 */
[----:B------:R-:W-:Y:S01]  /*05a0*/  IMAD R4, R0, 0x100, R83 ;  /* 0x0000010000047824 */ /* 0x000fe200078e0253 */
[----:B------:R-:W-:Y:S06]  /*05b0*/  @!P0 BRA `(.L_x_0) ;  /* 0x0000001800b88947 */ /* 0x000fec0003800000 */
[----:B------:R-:W-:Y:S01]  /*05c0*/  IABS R16, R10 ;  /* 0x0000000a00107213 */ /* 0x000fe20000000000 */
[----:B------:R-:W-:Y:S01]  /*05d0*/  ULDC UR6, c[0x0][0x234] ;  /* 0x00008d0000067ab9 */ /* 0x000fe20000000800 */
[----:B------:R-:W-:Y:S01]  /*05e0*/  IABS R14, R11 ;  /* 0x0000000b000e7213 */ /* 0x000fe20000000000 */
[----:B------:R-:W-:Y:S01]  /*05f0*/  UIADD3 UR8, UR12, 0x4000, URZ ;  /* 0x000040000c087890 */ /* 0x000fe2000fffe03f */
[----:B------:R-:W0:Y:S01]  /*0600*/  I2F.RP R7, R16 ;  /* 0x0000001000077306 */ /* 0x000e220000209400 */
[----:B------:R-:W-:Y:S01]  /*0610*/  IABS R12, R4 ;  /* 0x00000004000c7213 */ /* 0x000fe20000000000 */
[----:B------:R-:W-:Y:S01]  /*0620*/  USHF.R.S32.HI UR5, URZ, 0x1f, UR4 ;  /* 0x0000001f3f057899 */ /* 0x000fe20008011404 */
[----:B------:R-:W-:Y:S01]  /*0630*/  LEA.HI R18, R86, R5, RZ, 0x1b ;  /* 0x0000000556127211 */ /* 0x000fe200078fd8ff */
[----:B------:R-:W-:Y:S01]  /*0640*/  ULDC UR14, c[0x0][0x23c] ;  /* 0x00008f00000e7ab9 */ /* 0x000fe20000000800 */
[----:B------:R-:W-:Y:S01]  /*0650*/  ISETP.GE.AND P2, PT, R4, RZ, PT ;  /* 0x000000ff0400720c */ /* 0x000fe20003f46270 */
[----:B------:R-:W-:Y:S01]  /*0660*/  USHF.R.U32.HI UR8, URZ, 0x4, UR8 ;  /* 0x000000043f087899 */ /* 0x000fe20008011608 */
[----:B------:R-:W-:Y:S01]  /*0670*/  IABS R19, R18 ;  /* 0x0000001200137213 */ /* 0x000fe20000000000 */
[----:B------:R-:W1:Y:S01]  /*0680*/  I2F.RP R0, R14 ;  /* 0x0000000e00007306 */ /* 0x000e620000209400 */
[----:B------:R-:W-:Y:S01]  /*0690*/  VIADD R20, R18, 0x10 ;  /* 0x0000001012147836 */ /* 0x000fe20000000000 */
[----:B------:R-:W-:Y:S01]  /*06a0*/  LOP3.LUT R84, R6, 0xc0, RZ, 0xc0, !PT ;  /* 0x000000c006547812 */ /* 0x000fe200078ec0ff */
[----:B------:R-:W-:Y:S01]  /*06b0*/  VIADD R21, R18, 0x8 ;  /* 0x0000000812157836 */ /* 0x000fe20000000000 */
[----:B------:R-:W-:Y:S01]  /*06c0*/  LOP3.LUT R81, R6, 0x1f, RZ, 0xc0, !PT ;  /* 0x0000001f06517812 */ /* 0x000fe200078ec0ff */
[----:B------:R-:W-:Y:S01]  /*06d0*/  ULDC.64 UR20, c[0x0][0x210] ;  /* 0x0000840000147ab9 */ /* 0x000fe20000000a00 */
[----:B------:R-:W-:Y:S01]  /*06e0*/  IABS R15, R20 ;  /* 0x00000014000f7213 */ /* 0x000fe20000000000 */
[----:B------:R-:W-:Y:S01]  /*06f0*/  ULEA.HI UR5, UR5, UR4, URZ, 0x5 ;  /* 0x0000000405057291 */ /* 0x000fe2000f8f283f */
[----:B0-----:R-:W0:Y:S01]  /*0700*/  MUFU.RCP R7, R7 ;  /* 0x0000000700077308 */ /* 0x001e220000001000 */
[----:B------:R-:W-:Y:S01]  /*0710*/  IABS R17, R21 ;  /* 0x0000001500117213 */ /* 0x000fe20000000000 */
[----:B------:R-:W-:Y:S01]  /*0720*/  ULDC UR9, c[0x0][0x240] ;  /* 0x0000900000097ab9 */ /* 0x000fe20000000800 */
[----:B------:R-:W-:Y:S01]  /*0730*/  ULDC.64 UR10, c[0x0][0x218] ;  /* 0x00008600000a7ab9 */ /* 0x000fe20000000a00 */
[----:B------:R-:W-:Y:S01]  /*0740*/  USGXT.U32 UR4, UR8, 0xe ;  /* 0x0000000e0804789a */ /* 0x000fe20008000000 */
[----:B------:R-:W-:Y:S01]  /*0750*/  CS2R R40, SRZ ;  /* 0x0000000000287805 */ /* 0x000fe2000001ff00 */
[----:B------:R-:W-:Y:S01]  /*0760*/  ULDC UR15, c[0x0][0x230] ;  /* 0x00008c00000f7ab9 */ /* 0x000fe20000000800 */
[----:B------:R-:W-:Y:S01]  /*0770*/  ULDC UR13, c[0x0][0x238] ;  /* 0x00008e00000d7ab9 */ /* 0x000fe20000000800 */
[----:B-1----:R-:W1:Y:S01]  /*0780*/  MUFU.RCP R0, R0 ;  /* 0x0000000000007308 */ /* 0x002e620000001000 */
[----:B------:R-:W-:Y:S01]  /*0790*/  IMAD.U32 R88, RZ, RZ, UR15 ;  /* 0x0000000fff587e24 */ /* 0x000fe2000f8e00ff */
[----:B------:R-:W-:-:S02]  /*07a0*/  CS2R R42, SRZ ;  /* 0x00000000002a7805 */ /* 0x000fc4000001ff00 */
[----:B------:R-:W-:Y:S02]  /*07b0*/  CS2R R44, SRZ ;  /* 0x00000000002c7805 */ /* 0x000fe4000001ff00 */
[----:B------:R-:W-:Y:S02]  /*07c0*/  CS2R R46, SRZ ;  /* 0x00000000002e7805 */ /* 0x000fe4000001ff00 */
[----:B------:R-:W-:Y:S02]  /*07d0*/  CS2R R48, SRZ ;  /* 0x0000000000307805 */ /* 0x000fe4000001ff00 */
[----:B------:R-:W-:Y:S02]  /*07e0*/  CS2R R50, SRZ ;  /* 0x0000000000327805 */ /* 0x000fe4000001ff00 */
[----:B------:R-:W-:Y:S02]  /*07f0*/  CS2R R52, SRZ ;  /* 0x0000000000347805 */ /* 0x000fe4000001ff00 */
[----:B------:R-:W-:Y:S01]  /*0800*/  CS2R R54, SRZ ;  /* 0x0000000000367805 */ /* 0x000fe2000001ff00 */
[----:B0-----:R-:W-:Y:S01]  /*0810*/  VIADD R8, R7, 0xffffffe ;  /* 0x0ffffffe07087836 */ /* 0x001fe20000000000 */
[----:B------:R-:W-:-:S02]  /*0820*/  CS2R R24, SRZ ;  /* 0x0000000000187805 */ /* 0x000fc4000001ff00 */
[----:B------:R-:W-:Y:S02]  /*0830*/  CS2R R26, SRZ ;  /* 0x00000000001a7805 */ /* 0x000fe4000001ff00 */
[----:B------:R-:W-:Y:S01]  /*0840*/  CS2R R28, SRZ ;  /* 0x00000000001c7805 */ /* 0x000fe2000001ff00 */
[----:B------:R0:W2:Y:S01]  /*0850*/  F2I.FTZ.U32.TRUNC.NTZ R9, R8 ;  /* 0x0000000800097305 */ /* 0x0000a2000021f000 */
[----:B------:R-:W-:Y:S02]  /*0860*/  CS2R R30, SRZ ;  /* 0x00000000001e7805 */ /* 0x000fe4000001ff00 */
[----:B------:R-:W-:Y:S02]  /*0870*/  CS2R R32, SRZ ;  /* 0x0000000000207805 */ /* 0x000fe4000001ff00 */
[----:B------:R-:W-:Y:S01]  /*0880*/  CS2R R34, SRZ ;  /* 0x0000000000227805 */ /* 0x000fe2000001ff00 */
[----:B-1----:R-:W-:Y:S01]  /*0890*/  VIADD R2, R0, 0xffffffe ;  /* 0x0ffffffe00027836 */ /* 0x002fe20000000000 */
[----:B------:R-:W-:Y:S01]  /*08a0*/  CS2R R36, SRZ ;  /* 0x0000000000247805 */ /* 0x000fe2000001ff00 */
[----:B------:R-:W-:Y:S01]  /*08b0*/  VIADD R0, R18, 0x18 ;  /* 0x0000001812007836 */ /* 0x000fe20000000000 */
[----:B------:R-:W-:Y:S01]  /*08c0*/  CS2R R38, SRZ ;  /* 0x0000000000267805 */ /* 0x000fe2000001ff00 */
[----:B------:R1:W3:Y:S01]  /*08d0*/  F2I.FTZ.U32.TRUNC.NTZ R3, R2 ;  /* 0x0000000200037305 */ /* 0x0002e2000021f000 */
[----:B0-----:R-:W-:Y:S01]  /*08e0*/  IMAD.MOV.U32 R8, RZ, RZ, RZ ;  /* 0x000000ffff087224 */ /* 0x001fe200078e00ff */
[----:B------:R-:W-:Y:S01]  /*08f0*/  USHF.R.S32.HI UR15, URZ, 0x5, UR5 ;  /* 0x000000053f0f7899 */ /* 0x000fe20008011405 */
[----:B------:R-:W-:-:S02]  /*0900*/  UMOV UR7, 0x7fffffdf ;  /* 0x7fffffdf00077882 */ /* 0x000fc40000000000 */
[----:B------:R-:W-:Y:S01]  /*0910*/  UMOV UR5, URZ ;  /* 0x0000003f00057c82 */ /* 0x000fe20008000000 */
[----:B------:R-:W-:Y:S01]  /*0920*/  USHF.L.U32 UR48, UR13, 0x5, URZ ;  /* 0x000000050d307899 */ /* 0x000fe2000800063f */
[--C-:B--2---:R-:W-:Y:S01]  /*0930*/  IMAD.MOV R13, RZ, RZ, -R9.reuse ;  /* 0x000000ffff0d7224 */ /* 0x104fe200078e0a09 */
[----:B------:R-:W-:Y:S01]  /*0940*/  UIMAD UR47, UR13, 0x1f, URZ ;  /* 0x0000001f0d2f78a4 */ /* 0x000fe2000f8e023f */
[----:B-1----:R-:W-:Y:S01]  /*0950*/  IMAD.MOV.U32 R2, RZ, RZ, RZ ;  /* 0x000000ffff027224 */ /* 0x002fe200078e00ff */
[----:B------:R-:W-:Y:S01]  /*0960*/  UIMAD UR46, UR13, 0x1e, URZ ;  /* 0x0000001e0d2e78a4 */ /* 0x000fe2000f8e023f */
[----:B------:R-:W-:Y:S01]  /*0970*/  IMAD R13, R13, R16, RZ ;  /* 0x000000100d0d7224 */ /* 0x000fe200078e02ff */
[----:B------:R-:W-:Y:S02]  /*0980*/  UIMAD UR45, UR13, 0x1d, URZ ;  /* 0x0000001d0d2d78a4 */ /* 0x000fe4000f8e023f */
[----:B------:R-:W-:Y:S01]  /*0990*/  UIMAD UR44, UR13, 0x1c, URZ ;  /* 0x0000001c0d2c78a4 */ /* 0x000fe2000f8e023f */
[----:B------:R-:W-:Y:S01]  /*09a0*/  IMAD.HI.U32 R9, R9, R13, R8 ;  /* 0x0000000d09097227 */ /* 0x000fe200078e0008 */
[----:B------:R-:W-:Y:S01]  /*09b0*/  IABS R13, R0 ;  /* 0x00000000000d7213 */ /* 0x000fe20000000000 */
[----:B------:R-:W-:-:S02]  /*09c0*/  UIMAD UR43, UR13, 0x1b, URZ ;  /* 0x0000001b0d2b78a4 */ /* 0x000fc4000f8e023f */
[----:B------:R-:W-:Y:S01]  /*09d0*/  IMAD.MOV.U32 R8, RZ, RZ, R12 ;  /* 0x000000ffff087224 */ /* 0x000fe200078e000c */
[----:B------:R-:W-:Y:S01]  /*09e0*/  UIMAD UR42, UR13, 0x1a, URZ ;  /* 0x0000001a0d2a78a4 */ /* 0x000fe2000f8e023f */
[----:B---3--:R-:W-:Y:S01]  /*09f0*/  IMAD.MOV R7, RZ, RZ, -R3 ;  /* 0x000000ffff077224 */ /* 0x008fe200078e0a03 */
[----:B------:R-:W-:Y:S01]  /*0a00*/  UIMAD UR41, UR13, 0x19, URZ ;  /* 0x000000190d2978a4 */ /* 0x000fe2000f8e023f */
[----:B------:R-:W-:Y:S01]  /*0a10*/  IMAD.HI.U32 R9, R9, R8, RZ ;  /* 0x0000000809097227 */ /* 0x000fe200078e00ff */
[----:B------:R-:W-:Y:S02]  /*0a20*/  UIMAD UR40, UR13, 0x18, URZ ;  /* 0x000000180d2878a4 */ /* 0x000fe4000f8e023f */
[----:B------:R-:W-:Y:S01]  /*0a30*/  UIMAD UR39, UR13, 0x17, URZ ;  /* 0x000000170d2778a4 */ /* 0x000fe2000f8e023f */
[----:B------:R-:W-:Y:S01]  /*0a40*/  IMAD R7, R7, R14, RZ ;  /* 0x0000000e07077224 */ /* 0x000fe200078e02ff */
[----:B------:R-:W-:Y:S01]  /*0a50*/  UIMAD UR38, UR13, 0x16, URZ ;  /* 0x000000160d2678a4 */ /* 0x000fe2000f8e023f */
[----:B------:R-:W-:Y:S01]  /*0a60*/  IMAD.MOV R9, RZ, RZ, -R9 ;  /* 0x000000ffff097224 */ /* 0x000fe200078e0a09 */
[----:B------:R-:W-:Y:S01]  /*0a70*/  UIMAD UR37, UR13, 0x15, URZ ;  /* 0x000000150d2578a4 */ /* 0x000fe2000f8e023f */
[----:B------:R-:W-:Y:S01]  /*0a80*/  IMAD.HI.U32 R2, R3, R7, R2 ;  /* 0x0000000703027227 */ /* 0x000fe200078e0002 */
[----:B------:R-:W-:-:S02]  /*0a90*/  UIMAD UR36, UR13, 0x14, URZ ;  /* 0x000000140d2478a4 */ /* 0x000fc4000f8e023f */
[----:B------:R-:W-:Y:S01]  /*0aa0*/  UIMAD UR35, UR13, 0x13, URZ ;  /* 0x000000130d2378a4 */ /* 0x000fe2000f8e023f */
[----:B------:R-:W-:Y:S01]  /*0ab0*/  IMAD R9, R16, R9, R8 ;  /* 0x0000000910097224 */ /* 0x000fe200078e0208 */
[----:B------:R-:W-:Y:S01]  /*0ac0*/  UIMAD UR34, UR13, 0x12, URZ ;  /* 0x000000120d2278a4 */ /* 0x000fe2000f8e023f */
[----:B------:R-:W-:Y:S01]  /*0ad0*/  IMAD.HI.U32 R3, R2, R13, RZ ;  /* 0x0000000d02037227 */ /* 0x000fe200078e00ff */
[----:B------:R-:W-:Y:S02]  /*0ae0*/  UIMAD UR33, UR13, 0x11, URZ ;  /* 0x000000110d2178a4 */ /* 0x000fe4000f8e023f */
[----:B------:R-:W-:Y:S01]  /*0af0*/  ISETP.GT.U32.AND P0, PT, R16, R9, PT ;  /* 0x000000091000720c */ /* 0x000fe20003f04070 */
[C---:B------:R-:W-:Y:S01]  /*0b00*/  IMAD.HI.U32 R7, R2.reuse, R15, RZ ;  /* 0x0000000f02077227 */ /* 0x040fe200078e00ff */
[----:B------:R-:W-:Y:S02]  /*0b10*/  USHF.L.U32 UR32, UR13, 0x4, URZ ;  /* 0x000000040d207899 */ /* 0x000fe4000800063f */
[----:B------:R-:W-:Y:S01]  /*0b20*/  UIMAD UR31, UR13, 0xf, URZ ;  /* 0x0000000f0d1f78a4 */ /* 0x000fe2000f8e023f */
[----:B------:R-:W-:Y:S01]  /*0b30*/  IMAD.MOV R3, RZ, RZ, -R3 ;  /* 0x000000ffff037224 */ /* 0x000fe200078e0a03 */
[----:B------:R-:W-:Y:S01]  /*0b40*/  UIMAD UR30, UR13, 0xe, URZ ;  /* 0x0000000e0d1e78a4 */ /* 0x000fe2000f8e023f */
[----:B------:R-:W-:Y:S01]  /*0b50*/  IMAD.MOV R12, RZ, RZ, -R7 ;  /* 0x000000ffff0c7224 */ /* 0x000fe200078e0a07 */
[----:B------:R-:W-:Y:S01]  /*0b60*/  UIMAD UR29, UR13, 0xd, URZ ;  /* 0x0000000d0d1d78a4 */ /* 0x000fe2000f8e023f */
[----:B------:R-:W-:Y:S01]  /*0b70*/  IMAD.HI.U32 R7, R2, R17, RZ ;  /* 0x0000001102077227 */ /* 0x000fe200078e00ff */
[----:B------:R-:W-:-:S02]  /*0b80*/  UIMAD UR28, UR13, 0xc, URZ ;  /* 0x0000000c0d1c78a4 */ /* 0x000fc4000f8e023f */
[----:B------:R-:W-:Y:S01]  /*0b90*/  UIMAD UR27, UR13, 0xb, URZ ;  /* 0x0000000b0d1b78a4 */ /* 0x000fe2000f8e023f */
[----:B------:R-:W-:Y:S01]  /*0ba0*/  IMAD.HI.U32 R8, R2, R19, RZ ;  /* 0x0000001302087227 */ /* 0x000fe200078e00ff */
[----:B------:R-:W-:Y:S02]  /*0bb0*/  UIMAD UR26, UR13, 0xa, URZ ;  /* 0x0000000a0d1a78a4 */ /* 0x000fe4000f8e023f */
[----:B------:R-:W-:Y:S01]  /*0bc0*/  UIMAD UR25, UR13, 0x9, URZ ;  /* 0x000000090d1978a4 */ /* 0x000fe2000f8e023f */
[C---:B------:R-:W-:Y:S01]  /*0bd0*/  IMAD R2, R14.reuse, R3, R13 ;  /* 0x000000030e027224 */ /* 0x040fe200078e020d */
[----:B------:R-:W-:Y:S01]  /*0be0*/  USHF.L.U32 UR24, UR13, 0x3, URZ ;  /* 0x000000030d187899 */ /* 0x000fe2000800063f */
[C---:B------:R-:W-:Y:S01]  /*0bf0*/  IMAD R3, R14.reuse, R12, R15 ;  /* 0x0000000c0e037224 */ /* 0x040fe200078e020f */
[----:B------:R-:W-:Y:S01]  /*0c00*/  SHF.R.U32.HI R12, RZ, 0x5, R6 ;  /* 0x00000005ff0c7819 */ /* 0x000fe20000011606 */
[----:B------:R-:W-:Y:S01]  /*0c10*/  @!P0 IMAD.IADD R9, R9, 0x1, -R16 ;  /* 0x0000000109098824 */ /* 0x000fe200078e0a10 */
[C---:B------:R-:W-:Y:S01]  /*0c20*/  ISETP.GT.U32.AND P1, PT, R14.reuse, R2, PT ;  /* 0x000000020e00720c */ /* 0x040fe20003f24070 */
[----:B------:R-:W-:Y:S01]  /*0c30*/  IMAD.MOV R7, RZ, RZ, -R7 ;  /* 0x000000ffff077224 */ /* 0x000fe200078e0a07 */
[----:B------:R-:W-:Y:S01]  /*0c40*/  ISETP.GT.U32.AND P0, PT, R14, R3, PT ;  /* 0x000000030e00720c */ /* 0x000fe20003f04070 */
[----:B------:R-:W-:Y:S01]  /*0c50*/  IMAD.MOV R8, RZ, RZ, -R8 ;  /* 0x000000ffff087224 */ /* 0x000fe200078e0a08 */
[----:B------:R-:W-:Y:S01]  /*0c60*/  ISETP.GT.U32.AND P5, PT, R16, R9, PT ;  /* 0x000000091000720c */ /* 0x000fe20003fa4070 */
[----:B------:R-:W-:Y:S01]  /*0c70*/  IMAD R7, R14, R7, R17 ;  /* 0x000000070e077224 */ /* 0x000fe200078e0211 */
[----:B------:R-:W-:Y:S01]  /*0c80*/  R2UR UR18, R12 ;  /* 0x000000000c1272ca */ /* 0x000fe200000e0000 */
[C---:B------:R-:W-:Y:S01]  /*0c90*/  IMAD R8, R14.reuse, R8, R19 ;  /* 0x000000080e087224 */ /* 0x040fe200078e0213 */
[----:B------:R-:W-:Y:S01]  /*0ca0*/  SHF.R.U32.HI R15, RZ, 0x2, R84 ;  /* 0x00000002ff0f7819 */ /* 0x000fe20000011654 */
[----:B------:R-:W-:Y:S01]  /*0cb0*/  IMAD.SHL.U32 R12, R83, 0x2, RZ ;  /* 0x00000002530c7824 */ /* 0x000fe200078e00ff */
[C---:B------:R-:W-:Y:S01]  /*0cc0*/  ISETP.GT.U32.AND P4, PT, R14.reuse, R7, PT ;  /* 0x000000070e00720c */ /* 0x040fe20003f84070 */
[----:B------:R-:W-:Y:S01]  /*0cd0*/  UIMAD UR23, UR13, 0x7, URZ ;  /* 0x000000070d1778a4 */ /* 0x000fe2000f8e023f */
[----:B------:R-:W-:Y:S01]  /*0ce0*/  ISETP.GT.U32.AND P3, PT, R14, R8, PT ;  /* 0x000000080e00720c */ /* 0x000fe20003f64070 */
[--C-:B------:R-:W-:Y:S01]  /*0cf0*/  @!P1 IMAD.IADD R2, R2, 0x1, -R14.reuse ;  /* 0x0000000102029824 */ /* 0x100fe200078e0a0e */
[----:B------:R-:W-:Y:S01]  /*0d00*/  ISETP.GE.AND P1, PT, R18, RZ, PT ;  /* 0x000000ff1200720c */ /* 0x000fe20003f26270 */
[----:B------:R-:W-:Y:S01]  /*0d10*/  @!P0 IMAD.IADD R3, R3, 0x1, -R14 ;  /* 0x0000000103038824 */ /* 0x000fe200078e0a0e */
[----:B------:R-:W-:Y:S01]  /*0d20*/  ISETP.GE.AND P0, PT, R0, RZ, PT ;  /* 0x000000ff0000720c */ /* 0x000fe20003f06270 */
[----:B------:R-:W-:Y:S01]  /*0d30*/  @!P5 IMAD.IADD R9, R9, 0x1, -R16 ;  /* 0x000000010909d824 */ /* 0x000fe200078e0a10 */
[----:B------:R-:W-:Y:S01]  /*0d40*/  ISETP.GT.U32.AND P6, PT, R14, R2, PT ;  /* 0x000000020e00720c */ /* 0x000fe20003fc4070 */
[----:B------:R-:W-:Y:S01]  /*0d50*/  IMAD.SHL.U32 R0, R6, 0x2, RZ ;  /* 0x0000000206007824 */ /* 0x000fe200078e00ff */
[----:B------:R-:W-:Y:S01]  /*0d60*/  ISETP.GT.U32.AND P5, PT, R14, R3, PT ;  /* 0x000000030e00720c */ /* 0x000fe20003fa4070 */
[----:B------:R-:W-:Y:S01]  /*0d70*/  @!P2 IMAD.MOV R9, RZ, RZ, -R9 ;  /* 0x000000ffff09a224 */ /* 0x000fe200078e0a09 */
[----:B------:R-:W-:Y:S01]  /*0d80*/  UIMAD UR22, UR13, 0x6, URZ ;  /* 0x000000060d1678a4 */ /* 0x000fe2000f8e023f */
[--C-:B------:R-:W-:Y:S01]  /*0d90*/  @!P4 IMAD.IADD R7, R7, 0x1, -R14.reuse ;  /* 0x000000010707c824 */ /* 0x100fe200078e0a0e */
[----:B------:R-:W-:Y:S01]  /*0da0*/  LOP3.LUT R13, R0, 0x7e, RZ, 0xc0, !PT ;  /* 0x0000007e000d7812 */ /* 0x000fe200078ec0ff */
[--C-:B------:R-:W-:Y:S01]  /*0db0*/  @!P3 IMAD.IADD R8, R8, 0x1, -R14.reuse ;  /* 0x000000010808b824 */ /* 0x100fe200078e0a0e */
[----:B------:R-:W-:Y:S01]  /*0dc0*/  ISETP.NE.AND P3, PT, R10, RZ, PT ;  /* 0x000000ff0a00720c */ /* 0x000fe20003f65270 */
[----:B------:R-:W-:Y:S01]  /*0dd0*/  UIMAD UR19, UR13, 0x3, URZ ;  /* 0x000000030d1378a4 */ /* 0x000fe2000f8e023f */
[----:B------:R-:W-:Y:S01]  /*0de0*/  ISETP.GT.U32.AND P2, PT, R14, R7, PT ;  /* 0x000000070e00720c */ /* 0x000fe20003f44070 */
[----:B------:R-:W-:Y:S01]  /*0df0*/  IMAD R84, R84, 0x40, R13 ;  /* 0x0000004054547824 */ /* 0x000fe200078e020d */
[----:B------:R-:W-:Y:S01]  /*0e00*/  ISETP.GT.U32.AND P4, PT, R14, R8, PT ;  /* 0x000000080e00720c */ /* 0x000fe20003f84070 */
[--C-:B------:R-:W-:Y:S01]  /*0e10*/  @!P6 IMAD.IADD R2, R2, 0x1, -R14.reuse ;  /* 0x000000010202e824 */ /* 0x100fe200078e0a0e */
[----:B------:R-:W-:Y:S01]  /*0e20*/  ISETP.GE.AND P6, PT, R20, RZ, PT ;  /* 0x000000ff1400720c */ /* 0x000fe20003fc6270 */
[----:B------:R-:W-:Y:S01]  /*0e30*/  @!P5 IMAD.IADD R3, R3, 0x1, -R14 ;  /* 0x000000010303d824 */ /* 0x000fe200078e0a0e */
[----:B------:R-:W-:Y:S01]  /*0e40*/  ISETP.GE.AND P5, PT, R21, RZ, PT ;  /* 0x000000ff1500720c */ /* 0x000fe20003fa6270 */
[----:B------:R-:W-:Y:S01]  /*0e50*/  @!P0 IMAD.MOV R2, RZ, RZ, -R2 ;  /* 0x000000ffff028224 */ /* 0x000fe200078e0a02 */
[----:B------:R-:W-:-:S02]  /*0e60*/  LOP3.LUT R0, R12, R15, RZ, 0x3c, !PT ;  /* 0x0000000f0c007212 */ /* 0x000fc400078e3cff */
[----:B------:R-:W-:Y:S02]  /*0e70*/  LOP3.LUT R82, R84, 0x10, RZ, 0x3c, !PT ;  /* 0x0000001054527812 */ /* 0x000fe400078e3cff */
[----:B------:R-:W-:Y:S01]  /*0e80*/  @!P3 LOP3.LUT R9, RZ, R10, RZ, 0x33, !PT ;  /* 0x0000000aff09b212 */ /* 0x000fe200078e33ff */
[--C-:B------:R-:W-:Y:S01]  /*0e90*/  @!P2 IMAD.IADD R7, R7, 0x1, -R14.reuse ;  /* 0x000000010707a824 */ /* 0x100fe200078e0a0e */
[----:B------:R-:W-:Y:S01]  /*0ea0*/  ISETP.NE.AND P2, PT, R11, RZ, PT ;  /* 0x000000ff0b00720c */ /* 0x000fe20003f45270 */
[----:B------:R-:W-:Y:S01]  /*0eb0*/  @!P4 IMAD.IADD R8, R8, 0x1, -R14 ;  /* 0x000000010808c824 */ /* 0x000fe200078e0a0e */
[----:B------:R-:W-:Y:S01]  /*0ec0*/  LOP3.LUT R11, RZ, R11, RZ, 0x33, !PT ;  /* 0x0000000bff0b7212 */ /* 0x000fe200078e33ff */
[----:B------:R-:W-:Y:S01]  /*0ed0*/  @!P6 IMAD.MOV R3, RZ, RZ, -R3 ;  /* 0x000000ffff03e224 */ /* 0x000fe200078e0a03 */
[----:B------:R-:W-:Y:S01]  /*0ee0*/  LOP3.LUT R79, R84, 0x20, RZ, 0x3c, !PT ;  /* 0x00000020544f7812 */ /* 0x000fe200078e3cff */
[----:B------:R-:W-:Y:S01]  /*0ef0*/  @!P5 IMAD.MOV R7, RZ, RZ, -R7 ;  /* 0x000000ffff07d224 */ /* 0x000fe200078e0a07 */
[C---:B------:R-:W-:Y:S01]  /*0f00*/  SEL R10, R11.reuse, R2, !P2 ;  /* 0x000000020b0a7207 */ /* 0x040fe20005000000 */
[----:B------:R-:W-:Y:S01]  /*0f10*/  @!P1 IMAD.MOV R8, RZ, RZ, -R8 ;  /* 0x000000ffff089224 */ /* 0x000fe200078e0a08 */
[----:B------:R-:W-:Y:S01]  /*0f20*/  SEL R12, R11, R3, !P2 ;  /* 0x000000030b0c7207 */ /* 0x000fe20005000000 */
[----:B------:R-:W-:Y:S01]  /*0f30*/  IMAD R9, R9, UR6, RZ ;  /* 0x0000000609097c24 */ /* 0x000fe2000f8e02ff */
[----:B------:R-:W-:Y:S01]  /*0f40*/  SEL R13, R11, R7, !P2 ;  /* 0x000000070b0d7207 */ /* 0x000fe20005000000 */
[----:B------:R-:W-:Y:S01]  /*0f50*/  IMAD R3, R81, UR14, RZ ;  /* 0x0000000e51037c24 */ /* 0x000fe2000f8e02ff */
[----:B------:R-:W-:Y:S01]  /*0f60*/  SEL R14, R11, R8, !P2 ;  /* 0x000000080b0e7207 */ /* 0x000fe20005000000 */
[----:B------:R-:W-:Y:S01]  /*0f70*/  IMAD R11, R12, UR9, RZ ;  /* 0x000000090c0b7c24 */ /* 0x000fe2000f8e02ff */
[----:B------:R-:W-:Y:S01]  /*0f80*/  LEA R90, P1, R9, UR20, 0x1 ;  /* 0x00000014095a7c11 */ /* 0x000fe2000f8208ff */
[----:B------:R-:W-:Y:S01]  /*0f90*/  IMAD R12, R13, UR9, RZ ;  /* 0x000000090d0c7c24 */ /* 0x000fe2000f8e02ff */
[----:B------:R-:W-:Y:S01]  /*0fa0*/  LEA R2, P0, R3, UR10, 0x1 ;  /* 0x0000000a03027c11 */ /* 0x000fe2000f8008ff */
[----:B------:R-:W-:Y:S01]  /*0fb0*/  IMAD R10, R10, UR9, RZ ;  /* 0x000000090a0a7c24 */ /* 0x000fe2000f8e02ff */
[----:B------:R-:W-:Y:S01]  /*0fc0*/  LEA.HI.X.SX32 R91, R9, UR21, 0x1, P1 ;  /* 0x00000015095b7c11 */ /* 0x000fe200088f0eff */
[----:B------:R-:W-:Y:S01]  /*0fd0*/  IMAD R13, R14, UR9, RZ ;  /* 0x000000090e0d7c24 */ /* 0x000fe2000f8e02ff */
[C---:B------:R-:W-:Y:S01]  /*0fe0*/  LOP3.LUT R80, R84.reuse, 0x30, RZ, 0x3c, !PT ;  /* 0x0000003054507812 */ /* 0x040fe200078e3cff */
[----:B------:R-:W-:Y:S01]  /*0ff0*/  UMOV UR6, 0xfffffffe ;  /* 0xfffffffe00067882 */ /* 0x000fe20000000000 */
[C---:B------:R-:W-:Y:S01]  /*1000*/  LOP3.LUT R78, R84.reuse, 0x40, RZ, 0x3c, !PT ;  /* 0x00000040544e7812 */ /* 0x040fe200078e3cff */
[----:B------:R-:W-:Y:S01]  /*1010*/  UIMAD UR21, UR13, 0x5, URZ ;  /* 0x000000050d1578a4 */ /* 0x000fe2000f8e023f */
[C---:B------:R-:W-:Y:S01]  /*1020*/  LOP3.LUT R7, R84.reuse, 0x50, RZ, 0x3c, !PT ;  /* 0x0000005054077812 */ /* 0x040fe200078e3cff */
[----:B------:R-:W-:Y:S01]  /*1030*/  USHF.L.U32 UR20, UR13, 0x2, URZ ;  /* 0x000000020d147899 */ /* 0x000fe2000800063f */
[C---:B------:R-:W-:Y:S01]  /*1040*/  LOP3.LUT R8, R84.reuse, 0x60, RZ, 0x3c, !PT ;  /* 0x0000006054087812 */ /* 0x040fe200078e3cff */
[----:B------:R-:W-:Y:S01]  /*1050*/  USHF.L.U32 UR14, UR14, 0x5, URZ ;  /* 0x000000050e0e7899 */ /* 0x000fe2000800063f */
[----:B------:R-:W-:Y:S01]  /*1060*/  LOP3.LUT R9, R84, 0x70, RZ, 0x3c, !PT ;  /* 0x0000007054097812 */ /* 0x000fe200078e3cff */
[----:B------:R-:W-:Y:S01]  /*1070*/  USHF.L.U32 UR13, UR13, 0x1, URZ ;  /* 0x000000010d0d7899 */ /* 0x000fe2000800063f */
[----:B------:R-:W-:Y:S01]  /*1080*/  LEA.HI.X.SX32 R3, R3, UR11, 0x1, P0 ;  /* 0x0000000b03037c11 */ /* 0x000fe200080f0eff */
[----:B------:R-:W-:-:S02]  /*1090*/  UIADD3.64 UR6, UR4, -UR6, URZ ;  /* 0x8000000604067297 */ /* 0x000fc4000fffe03f */
[----:B------:R-:W-:Y:S01]  /*10a0*/  UMOV UR10, UR4 ;  /* 0x00000004000a7c82 */ /* 0x000fe20008000000 */
[----:B------:R-:W-:-:S09]  /*10b0*/  UMOV UR11, 0x80000020 ;  /* 0x80000020000b7882 */ /* 0x000fd20000000000 */
.L_x_1:
[C---:B------:R-:W-:Y:S01]  /*10c0*/  ISETP.GT.AND P0, PT, R88.reuse, 0x2, PT ;  /* 0x000000025800780c */ /* 0x040fe20003f04270 */
[----:B------:R-:W-:Y:S01]  /*10d0*/  IMAD.U32 R21, RZ, RZ, UR13 ;  /* 0x0000000dff157e24 */ /* 0x000fe2000f8e00ff */
[----:B------:R-:W-:Y:S02]  /*10e0*/  PRMT R14, RZ, 0x7610, R14 ;  /* 0x00007610ff0e7816 */ /* 0x000fe4000000000e */
[C---:B------:R-:W-:Y:S01]  /*10f0*/  ISETP.GT.AND P1, PT, R88.reuse, 0x3, PT ;  /* 0x000000035800780c */ /* 0x040fe20003f24270 */
[----:B------:R-:W-:Y:S01]  /*1100*/  IMAD.WIDE R20, R21, 0x2, R90 ;  /* 0x0000000215147825 */ /* 0x000fe200078e025a */
[----:B------:R-:W-:-:S07]  /*1110*/  ISETP.GT.AND P2, PT, R88, 0x4, PT ;  /* 0x000000045800780c */ /* 0x000fce0003f44270 */
[----:B------:R0:W2:Y:S01]  /*1120*/  @P0 LDG.E.U16 R14, desc[UR16][R20.64] ;  /* 0x00000010140e0981 */ /* 0x0000a2000c1e1500 */
[C---:B------:R-:W-:Y:S01]  /*1130*/  ISETP.GT.AND P0, PT, R88.reuse, 0x5, PT ;  /* 0x000000055800780c */ /* 0x040fe20003f04270 */
[----:B------:R-:W-:Y:S01]  /*1140*/  IMAD.U32 R59, RZ, RZ, UR21 ;  /* 0x00000015ff3b7e24 */ /* 0x000fe2000f8e00ff */
[----:B------:R-:W-:Y:S01]  /*1150*/  PRMT R18, RZ, 0x7610, R18 ;  /* 0x00007610ff127816 */ /* 0x000fe20000000012 */
[----:B------:R-:W-:Y:S01]  /*1160*/  IMAD.U32 R23, RZ, RZ, UR19 ;  /* 0x00000013ff177e24 */ /* 0x000fe2000f8e00ff */
[C---:B------:R-:W-:Y:S01]  /*1170*/  ISETP.GT.AND P4, PT, R88.reuse, 0x7, PT ;  /* 0x000000075800780c */ /* 0x040fe20003f84270 */
[----:B------:R-:W-:Y:S01]  /*1180*/  IMAD.WIDE R58, R59, 0x2, R90 ;  /* 0x000000023b3a7825 */ /* 0x000fe200078e025a */
[----:B------:R-:W-:Y:S02]  /*1190*/  PRMT R15, RZ, 0x7610, R15 ;  /* 0x00007610ff0f7816 */ /* 0x000fe4000000000f */
[C---:B------:R-:W-:Y:S01]  /*11a0*/  ISETP.GT.AND P3, PT, R88.reuse, 0x6, PT ;  /* 0x000000065800780c */ /* 0x040fe20003f64270 */
[----:B------:R-:W-:Y:S01]  /*11b0*/  IMAD.U32 R63, RZ, RZ, UR23 ;  /* 0x00000017ff3f7e24 */ /* 0x000fe2000f8e00ff */
[----:B0-----:R-:W-:Y:S01]  /*11c0*/  PRMT R20, RZ, 0x7610, R20 ;  /* 0x00007610ff147816 */ /* 0x001fe20000000014 */
[----:B------:R-:W-:Y:S01]  /*11d0*/  IMAD.U32 R57, RZ, RZ, UR20 ;  /* 0x00000014ff397e24 */ /* 0x000fe2000f8e00ff */
[----:B------:R-:W-:Y:S01]  /*11e0*/  PRMT R16, RZ, 0x7610, R16 ;  /* 0x00007610ff107816 */ /* 0x000fe20000000010 */
[----:B------:R0:W3:Y:S01]  /*11f0*/  @P0 LDG.E.U16 R18, desc[UR16][R58.64] ;  /* 0x000000103a120981 */ /* 0x0000e2000c1e1500 */
[----:B------:R-:W-:Y:S01]  /*1200*/  ISETP.GT.AND P0, PT, R88, 0x8, PT ;  /* 0x000000085800780c */ /* 0x000fe20003f04270 */
[----:B------:R-:W-:Y:S01]  /*1210*/  IMAD.WIDE R22, R23, 0x2, R90 ;  /* 0x0000000217167825 */ /* 0x000fe200078e025a */
[----:B------:R-:W-:-:S03]  /*1220*/  PRMT R17, RZ, 0x7610, R17 ;  /* 0x00007610ff117816 */ /* 0x000fc60000000011 */
[----:B------:R-:W-:Y:S01]  /*1230*/  IMAD.WIDE R62, R63, 0x2, R90 ;  /* 0x000000023f3e7825 */ /* 0x000fe200078e025a */
[----:B------:R-:W4:Y:S03]  /*1240*/  @P1 LDG.E.U16 R15, desc[UR16][R22.64] ;  /* 0x00000010160f1981 */ /* 0x000f26000c1e1500 */
[----:B------:R-:W-:Y:S01]  /*1250*/  IMAD.U32 R69, RZ, RZ, UR24 ;  /* 0x00000018ff457e24 */ /* 0x000fe2000f8e00ff */
[----:B------:R-:W5:Y:S01]  /*1260*/  @P4 LDG.E.U16 R20, desc[UR16][R62.64] ;  /* 0x000000103e144981 */ /* 0x000f62000c1e1500 */
[----:B------:R-:W-:Y:S01]  /*1270*/  IMAD.U32 R61, RZ, RZ, UR22 ;  /* 0x00000016ff3d7e24 */ /* 0x000fe2000f8e00ff */
[----:B------:R-:W-:Y:S01]  /*1280*/  PRMT R19, RZ, 0x7610, R19 ;  /* 0x00007610ff137816 */ /* 0x000fe20000000013 */
[--C-:B------:R-:W-:Y:S01]  /*1290*/  IMAD.WIDE R56, R57, 0x2, R90.reuse ;  /* 0x0000000239387825 */ /* 0x100fe200078e025a */
[C---:B------:R-:W-:Y:S02]  /*12a0*/  ISETP.GT.AND P1, PT, R88.reuse, 0x9, PT ;  /* 0x000000095800780c */ /* 0x040fe40003f24270 */
[C---:B------:R-:W-:Y:S01]  /*12b0*/  ISETP.GT.AND P4, PT, R88.reuse, 0xc, PT ;  /* 0x0000000c5800780c */ /* 0x040fe20003f84270 */
[----:B0-----:R-:W-:Y:S01]  /*12c0*/  IMAD.WIDE R58, R69, 0x2, R90 ;  /* 0x00000002453a7825 */ /* 0x001fe200078e025a */
[----:B------:R0:W3:Y:S01]  /*12d0*/  @P2 LDG.E.U16 R16, desc[UR16][R56.64] ;  /* 0x0000001038102981 */ /* 0x0000e2000c1e1500 */
[----:B------:R-:W-:-:S02]  /*12e0*/  ISETP.GT.AND P2, PT, R88, 0xa, PT ;  /* 0x0000000a5800780c */ /* 0x000fc40003f44270 */
[----:B------:R-:W-:Y:S01]  /*12f0*/  IMAD.WIDE R60, R61, 0x2, R90 ;  /* 0x000000023d3c7825 */ /* 0x000fe200078e025a */
[----:B------:R-:W2:Y:S01]  /*1300*/  @P0 LDG.E.U16 R19, desc[UR16][R58.64] ;  /* 0x000000103a130981 */ /* 0x000ea2000c1e1500 */
[C---:B------:R-:W-:Y:S02]  /*1310*/  ISETP.GT.AND P0, PT, R88.reuse, 0xd, PT ;  /* 0x0000000d5800780c */ /* 0x040fe40003f04270 */
[----:B------:R-:W-:Y:S01]  /*1320*/  IMAD.U32 R67, RZ, RZ, UR25 ;  /* 0x00000019ff437e24 */ /* 0x000fe2000f8e00ff */
[----:B------:R1:W5:Y:S01]  /*1330*/  @P3 LDG.E.U16 R17, desc[UR16][R60.64] ;  /* 0x000000103c113981 */ /* 0x000362000c1e1500 */
[----:B------:R-:W-:Y:S01]  /*1340*/  IMAD.U32 R71, RZ, RZ, UR28 ;  /* 0x0000001cff477e24 */ /* 0x000fe2000f8e00ff */
[----:B------:R-:W-:Y:S01]  /*1350*/  PRMT R21, RZ, 0x7610, R21 ;  /* 0x00007610ff157816 */ /* 0x000fe20000000015 */
[----:B0-----:R-:W-:Y:S01]  /*1360*/  IMAD.U32 R57, RZ, RZ, UR26 ;  /* 0x0000001aff397e24 */ /* 0x001fe2000f8e00ff */
[----:B------:R-:W-:Y:S01]  /*1370*/  PRMT R56, RZ, 0x7610, R56 ;  /* 0x00007610ff387816 */ /* 0x000fe20000000038 */
[----:B------:R-:W-:Y:S01]  /*1380*/  IMAD.WIDE R70, R71, 0x2, R90 ;  /* 0x0000000247467825 */ /* 0x000fe200078e025a */
[----:B------:R-:W-:-:S03]  /*1390*/  ISETP.GT.AND P3, PT, R88, 0xb, PT ;  /* 0x0000000b5800780c */ /* 0x000fc60003f64270 */
[----:B-1----:R-:W-:Y:S01]  /*13a0*/  IMAD.WIDE R60, R67, 0x2, R90 ;  /* 0x00000002433c7825 */ /* 0x002fe200078e025a */
[----:B------:R-:W-:Y:S01]  /*13b0*/  PRMT R22, RZ, 0x7610, R22 ;  /* 0x00007610ff167816 */ /* 0x000fe20000000016 */
[----:B------:R0:W5:Y:S02]  /*13c0*/  @P4 LDG.E.U16 R56, desc[UR16][R70.64] ;  /* 0x0000001046384981 */ /* 0x000164000c1e1500 */
[----:B------:R-:W-:Y:S01]  /*13d0*/  IMAD.U32 R73, RZ, RZ, UR29 ;  /* 0x0000001dff497e24 */ /* 0x000fe2000f8e00ff */
[----:B------:R-:W-:Y:S01]  /*13e0*/  PRMT R58, RZ, 0x7610, R58 ;  /* 0x00007610ff3a7816 */ /* 0x000fe2000000003a */
[----:B------:R-:W-:Y:S01]  /*13f0*/  IMAD.U32 R65, RZ, RZ, UR27 ;  /* 0x0000001bff417e24 */ /* 0x000fe2000f8e00ff */
[----:B------:R1:W4:Y:S01]  /*1400*/  @P1 LDG.E.U16 R21, desc[UR16][R60.64] ;  /* 0x000000103c151981 */ /* 0x000322000c1e1500 */
[----:B------:R-:W-:Y:S01]  /*1410*/  IMAD.WIDE R62, R57, 0x2, R90 ;  /* 0x00000002393e7825 */ /* 0x000fe200078e025a */
[C---:B------:R-:W-:Y:S02]  /*1420*/  ISETP.GT.AND P1, PT, R88.reuse, 0xe, PT ;  /* 0x0000000e5800780c */ /* 0x040fe40003f24270 */
[----:B------:R-:W-:Y:S01]  /*1430*/  PRMT R23, RZ, 0x7610, R23 ;  /* 0x00007610ff177816 */ /* 0x000fe20000000017 */
[----:B0-----:R-:W-:Y:S01]  /*1440*/  IMAD.WIDE R70, R73, 0x2, R90 ;  /* 0x0000000249467825 */ /* 0x001fe200078e025a */
[----:B------:R-:W3:Y:S01]  /*1450*/  @P2 LDG.E.U16 R22, desc[UR16][R62.64] ;  /* 0x000000103e162981 */ /* 0x000ee2000c1e1500 */
[----:B------:R-:W-:-:S02]  /*1460*/  ISETP.GT.AND P2, PT, R88, 0xf, PT ;  /* 0x0000000f5800780c */ /* 0x000fc40003f44270 */
[----:B------:R-:W-:Y:S01]  /*1470*/  IMAD.WIDE R64, R65, 0x2, R90 ;  /* 0x0000000241407825 */ /* 0x000fe200078e025a */
[----:B------:R-:W5:Y:S01]  /*1480*/  @P0 LDG.E.U16 R58, desc[UR16][R70.64] ;  /* 0x00000010463a0981 */ /* 0x000f62000c1e1500 */
[C---:B------:R-:W-:Y:S02]  /*1490*/  ISETP.GT.AND P0, PT, R88.reuse, 0x12, PT ;  /* 0x000000125800780c */ /* 0x040fe40003f04270 */
[----:B------:R-:W-:Y:S01]  /*14a0*/  IMAD.U32 R69, RZ, RZ, UR30 ;  /* 0x0000001eff457e24 */ /* 0x000fe2000f8e00ff */
[----:B------:R0:W5:Y:S01]  /*14b0*/  @P3 LDG.E.U16 R23, desc[UR16][R64.64] ;  /* 0x0000001040173981 */ /* 0x000162000c1e1500 */
[----:B------:R-:W-:Y:S01]  /*14c0*/  PRMT R57, RZ, 0x7610, R57 ;  /* 0x00007610ff397816 */ /* 0x000fe20000000039 */
[----:B------:R-:W-:Y:S01]  /*14d0*/  IMAD.U32 R67, RZ, RZ, UR31 ;  /* 0x0000001fff437e24 */ /* 0x000fe2000f8e00ff */
[C---:B------:R-:W-:Y:S01]  /*14e0*/  ISETP.GT.AND P3, PT, R88.reuse, 0x10, PT ;  /* 0x000000105800780c */ /* 0x040fe20003f64270 */
[----:B------:R-:W-:Y:S01]  /*14f0*/  IMAD.WIDE R68, R69, 0x2, R90 ;  /* 0x0000000245447825 */ /* 0x000fe200078e025a */
[----:B------:R-:W-:-:S02]  /*1500*/  ISETP.GT.AND P4, PT, R88, 0x11, PT ;  /* 0x000000115800780c */ /* 0x000fc40003f84270 */
[----:B-1----:R-:W-:Y:S01]  /*1510*/  PRMT R60, RZ, 0x7610, R60 ;  /* 0x00007610ff3c7816 */ /* 0x002fe2000000003c */
[----:B------:R-:W-:Y:S01]  /*1520*/  IMAD.U32 R77, RZ, RZ, UR34 ;  /* 0x00000022ff4d7e24 */ /* 0x000fe2000f8e00ff */
[----:B------:R1:W5:Y:S01]  /*1530*/  @P1 LDG.E.U16 R57, desc[UR16][R68.64] ;  /* 0x0000001044391981 */ /* 0x000362000c1e1500 */
[----:B0-----:R-:W-:Y:S01]  /*1540*/  IMAD.U32 R65, RZ, RZ, UR32 ;  /* 0x00000020ff417e24 */ /* 0x001fe2000f8e00ff */
[----:B------:R-:W-:Y:S01]  /*1550*/  PRMT R62, RZ, 0x7610, R62 ;  /* 0x00007610ff3e7816 */ /* 0x000fe2000000003e */
[----:B------:R-:W-:Y:S02]  /*1560*/  IMAD.U32 R63, RZ, RZ, UR33 ;  /* 0x00000021ff3f7e24 */ /* 0x000fe4000f8e00ff */
[----:B------:R-:W-:Y:S01]  /*1570*/  IMAD.WIDE R72, R67, 0x2, R90 ;  /* 0x0000000243487825 */ /* 0x000fe200078e025a */
[C---:B------:R-:W-:Y:S02]  /*1580*/  ISETP.GT.AND P1, PT, R88.reuse, 0x13, PT ;  /* 0x000000135800780c */ /* 0x040fe40003f24270 */
[----:B------:R-:W-:Y:S01]  /*1590*/  PRMT R59, RZ, 0x7610, R59 ;  /* 0x00007610ff3b7816 */ /* 0x000fe2000000003b */
[----:B------:R-:W-:Y:S01]  /*15a0*/  IMAD.WIDE R70, R77, 0x2, R90 ;  /* 0x000000024d467825 */ /* 0x000fe200078e025a */
[----:B------:R-:W-:Y:S01]  /*15b0*/  PRMT R61, RZ, 0x7610, R61 ;  /* 0x00007610ff3d7816 */ /* 0x000fe2000000003d */
[----:B------:R-:W5:Y:S02]  /*15c0*/  @P2 LDG.E.U16 R60, desc[UR16][R72.64] ;  /* 0x00000010483c2981 */ /* 0x000f64000c1e1500 */
[--C-:B------:R-:W-:Y:S01]  /*15d0*/  IMAD.WIDE R64, R65, 0x2, R90.reuse ;  /* 0x0000000241407825 */ /* 0x100fe200078e025a */
[C---:B------:R-:W-:Y:S01]  /*15e0*/  ISETP.GT.AND P2, PT, R88.reuse, 0x14, PT ;  /* 0x000000145800780c */ /* 0x040fe20003f44270 */
[----:B------:R-:W5:Y:S02]  /*15f0*/  @P0 LDG.E.U16 R62, desc[UR16][R70.64] ;  /* 0x00000010463e0981 */ /* 0x000f64000c1e1500 */
[----:B------:R-:W-:Y:S01]  /*1600*/  IMAD.WIDE R74, R63, 0x2, R90 ;  /* 0x000000023f4a7825 */ /* 0x000fe200078e025a */
[----:B------:R-:W-:Y:S01]  /*1610*/  ISETP.GT.AND P0, PT, R88, 0x16, PT ;  /* 0x000000165800780c */ /* 0x000fe20003f04270 */
[----:B------:R0:W4:Y:S02]  /*1620*/  @P3 LDG.E.U16 R59, desc[UR16][R64.64] ;  /* 0x00000010403b3981 */ /* 0x000124000c1e1500 */
[----:B------:R-:W-:Y:S01]  /*1630*/  IMAD.U32 R67, RZ, RZ, UR35 ;  /* 0x00000023ff437e24 */ /* 0x000fe2000f8e00ff */
[----:B------:R-:W-:Y:S01]  /*1640*/  PRMT R63, RZ, 0x7610, R63 ;  /* 0x00007610ff3f7816 */ /* 0x000fe2000000003f */
[----:B------:R0:W3:Y:S01]  /*1650*/  @P4 LDG.E.U16 R61, desc[UR16][R74.64] ;  /* 0x000000104a3d4981 */ /* 0x0000e2000c1e1500 */
[----:B-1----:R-:W-:-:S02]  /*1660*/  IMAD.U32 R69, RZ, RZ, UR36 ;  /* 0x00000024ff457e24 */ /* 0x002fc4000f8e00ff */
[----:B0-----:R-:W-:Y:S01]  /*1670*/  IMAD.U32 R65, RZ, RZ, UR37 ;  /* 0x00000025ff417e24 */ /* 0x001fe2000f8e00ff */
[----:B------:R-:W-:Y:S01]  /*1680*/  PRMT R64, RZ, 0x7610, R64 ;  /* 0x00007610ff407816 */ /* 0x000fe20000000040 */
[----:B------:R-:W-:-:S04]  /*1690*/  IMAD.WIDE R74, R67, 0x2, R90 ;  /* 0x00000002434a7825 */ /* 0x000fc800078e025a */
[----:B------:R-:W-:Y:S01]  /*16a0*/  IMAD.U32 R67, RZ, RZ, UR38 ;  /* 0x00000026ff437e24 */ /* 0x000fe2000f8e00ff */
[----:B------:R-:W5:Y:S01]  /*16b0*/  @P1 LDG.E.U16 R63, desc[UR16][R74.64] ;  /* 0x000000104a3f1981 */ /* 0x000f62000c1e1500 */
[----:B------:R-:W-:Y:S01]  /*16c0*/  IMAD.WIDE R76, R69, 0x2, R90 ;  /* 0x00000002454c7825 */ /* 0x000fe200078e025a */
[----:B------:R-:W-:-:S03]  /*16d0*/  ISETP.GT.AND P3, PT, R88, 0x15, PT ;  /* 0x000000155800780c */ /* 0x000fc60003f64270 */
[----:B------:R-:W-:Y:S01]  /*16e0*/  IMAD.WIDE R94, R65, 0x2, R90 ;  /* 0x00000002415e7825 */ /* 0x000fe200078e025a */
[----:B------:R-:W-:Y:S01]  /*16f0*/  PRMT R65, RZ, 0x7610, R65 ;  /* 0x00007610ff417816 */ /* 0x000fe20000000041 */
[----:B------:R0:W5:Y:S01]  /*1700*/  @P2 LDG.E.U16 R64, desc[UR16][R76.64] ;  /* 0x000000104c402981 */ /* 0x000162000c1e1500 */
[C---:B------:R-:W-:Y:S01]  /*1710*/  ISETP.GT.AND P1, PT, R88.reuse, 0x17, PT ;  /* 0x000000175800780c */ /* 0x040fe20003f24270 */
[----:B------:R-:W-:Y:S01]  /*1720*/  IMAD.WIDE R72, R67, 0x2, R90 ;  /* 0x0000000243487825 */ /* 0x000fe200078e025a */
[----:B------:R-:W-:-:S03]  /*1730*/  ISETP.GT.AND P2, PT, R88, 0x18, PT ;  /* 0x000000185800780c */ /* 0x000fc60003f44270 */
[----:B------:R-:W-:Y:S01]  /*1740*/  IMAD.U32 R69, RZ, RZ, UR39 ;  /* 0x00000027ff457e24 */ /* 0x000fe2000f8e00ff */
[----:B------:R-:W5:Y:S01]  /*1750*/  @P0 LDG.E.U16 R65, desc[UR16][R72.64] ;  /* 0x0000001048410981 */ /* 0x000f62000c1e1500 */
[----:B------:R-:W-:Y:S01]  /*1760*/  IMAD.U32 R71, RZ, RZ, UR41 ;  /* 0x00000029ff477e24 */ /* 0x000fe2000f8e00ff */
[C---:B------:R-:W-:Y:S01]  /*1770*/  ISETP.GT.AND P0, PT, R88.reuse, 0x1a, PT ;  /* 0x0000001a5800780c */ /* 0x040fe20003f04270 */
[----:B------:R-:W-:Y:S01]  /*1780*/  IMAD.WIDE R92, R69, 0x2, R90 ;  /* 0x00000002455c7825 */ /* 0x000fe200078e025a */
[----:B------:R-:W-:Y:S02]  /*1790*/  PRMT R66, RZ, 0x7610, R66 ;  /* 0x00007610ff427816 */ /* 0x000fe40000000042 */
[----:B------:R-:W-:Y:S01]  /*17a0*/  PRMT R68, RZ, 0x7610, R68 ;  /* 0x00007610ff447816 */ /* 0x000fe20000000044 */
[----:B------:R-:W-:Y:S02]  /*17b0*/  IMAD.U32 R69, RZ, RZ, UR40 ;  /* 0x00000028ff457e24 */ /* 0x000fe4000f8e00ff */
[----:B0-----:R-:W-:Y:S01]  /*17c0*/  IMAD.WIDE R76, R71, 0x2, R90 ;  /* 0x00000002474c7825 */ /* 0x001fe200078e025a */
[----:B------:R-:W-:Y:S01]  /*17d0*/  PRMT R67, RZ, 0x7610, R67 ;  /* 0x00007610ff437816 */ /* 0x000fe20000000043 */
[----:B------:R-:W5:Y:S02]  /*17e0*/  @P3 LDG.E.U16 R66, desc[UR16][R94.64] ;  /* 0x000000105e423981 */ /* 0x000f64000c1e1500 */
[----:B------:R-:W-:Y:S01]  /*17f0*/  IMAD.U32 R71, RZ, RZ, UR42 ;  /* 0x0000002aff477e24 */ /* 0x000fe2000f8e00ff */
[----:B------:R-:W-:Y:S01]  /*1800*/  PRMT R70, RZ, 0x7610, R70 ;  /* 0x00007610ff467816 */ /* 0x000fe20000000046 */
[----:B------:R-:W-:Y:S01]  /*1810*/  IMAD.WIDE R74, R69, 0x2, R90 ;  /* 0x00000002454a7825 */ /* 0x000fe200078e025a */
[----:B------:R0:W5:Y:S01]  /*1820*/  @P1 LDG.E.U16 R68, desc[UR16][R92.64] ;  /* 0x000000105c441981 */ /* 0x000162000c1e1500 */
[----:B------:R-:W-:-:S03]  /*1830*/  ISETP.GT.AND P3, PT, R88, 0x19, PT ;  /* 0x000000195800780c */ /* 0x000fc60003f64270 */
[----:B------:R1:W3:Y:S01]  /*1840*/  @P2 LDG.E.U16 R67, desc[UR16][R74.64] ;  /* 0x000000104a432981 */ /* 0x0002e2000c1e1500 */
[----:B0-----:R-:W-:Y:S01]  /*1850*/  IMAD.WIDE R92, R71, 0x2, R90 ;  /* 0x00000002475c7825 */ /* 0x001fe200078e025a */
[----:B------:R-:W-:Y:S01]  /*1860*/  PRMT R69, RZ, 0x7610, R69 ;  /* 0x00007610ff457816 */ /* 0x000fe20000000045 */
[----:B-1----:R-:W0:Y:S03]  /*1870*/  LDC R75, c[0x0][0x238] ;  /* 0x00008e00ff4b7b82 */ /* 0x002e260000000800 */
[----:B------:R-:W5:Y:S01]  /*1880*/  @P0 LDG.E.U16 R70, desc[UR16][R92.64] ;  /* 0x000000105c460981 */ /* 0x000f62000c1e1500 */
[----:B------:R-:W-:Y:S01]  /*1890*/  ISETP.GT.AND P0, PT, R88, 0x1c, PT ;  /* 0x0000001c5800780c */ /* 0x000fe20003f04270 */
[----:B------:R-:W-:Y:S02]  /*18a0*/  IMAD.U32 R72, RZ, RZ, UR43 ;  /* 0x0000002bff487e24 */ /* 0x000fe4000f8e00ff */
[----:B------:R-:W-:Y:S01]  /*18b0*/  IMAD.U32 R73, RZ, RZ, UR44 ;  /* 0x0000002cff497e24 */ /* 0x000fe2000f8e00ff */
[----:B------:R1:W5:Y:S01]  /*18c0*/  @P3 LDG.E.U16 R69, desc[UR16][R76.64] ;  /* 0x000000104c453981 */ /* 0x000362000c1e1500 */
[----:B------:R-:W-:Y:S01]  /*18d0*/  IMAD.WIDE R94, R72, 0x2, R90 ;  /* 0x00000002485e7825 */ /* 0x000fe200078e025a */
[----:B------:R-:W-:-:S03]  /*18e0*/  PRMT R72, RZ, 0x7610, R72 ;  /* 0x00007610ff487816 */ /* 0x000fc60000000048 */
[----:B-1----:R-:W-:-:S05]  /*18f0*/  IMAD.WIDE R76, R73, 0x2, R90 ;  /* 0x00000002494c7825 */ /* 0x002fca00078e025a */
[----:B------:R1:W5:Y:S01]  /*1900*/  @P0 LDG.E.U16 R72, desc[UR16][R76.64] ;  /* 0x000000104c480981 */ /* 0x000362000c1e1500 */
[C---:B------:R-:W-:Y:S01]  /*1910*/  ISETP.GT.AND P0, PT, R88.reuse, 0x1, PT ;  /* 0x000000015800780c */ /* 0x040fe20003f04270 */
[----:B------:R-:W-:Y:S01]  /*1920*/  IMAD.U32 R73, RZ, RZ, UR45 ;  /* 0x0000002dff497e24 */ /* 0x000fe2000f8e00ff */
[----:B------:R-:W-:Y:S01]  /*1930*/  ISETP.GT.AND P1, PT, R88, 0x1b, PT ;  /* 0x0000001b5800780c */ /* 0x000fe20003f24270 */
[----:B0-----:R-:W-:-:S04]  /*1940*/  IMAD.WIDE R96, R75, 0x2, R90 ;  /* 0x000000024b607825 */ /* 0x001fc800078e025a */
[----:B------:R-:W-:Y:S01]  /*1950*/  IMAD.WIDE R92, R73, 0x2, R90 ;  /* 0x00000002495c7825 */ /* 0x000fe200078e025a */
[----:B------:R-:W-:Y:S02]  /*1960*/  PRMT R73, RZ, 0x7610, R73 ;  /* 0x00007610ff497816 */ /* 0x000fe40000000049 */
[----:B------:R-:W-:-:S04]  /*1970*/  PRMT R71, RZ, 0x7610, R71 ;  /* 0x00007610ff477816 */ /* 0x000fc80000000047 */
[----:B------:R-:W5:Y:S01]  /*1980*/  @P0 LDG.E.U16 R73, desc[UR16][R96.64] ;  /* 0x0000001060490981 */ /* 0x000f62000c1e1500 */
[----:B------:R-:W-:Y:S01]  /*1990*/  ISETP.GT.AND P0, PT, R88, 0x1e, PT ;  /* 0x0000001e5800780c */ /* 0x000fe20003f04270 */
[----:B-1----:R-:W-:Y:S01]  /*19a0*/  IMAD.U32 R76, RZ, RZ, UR46 ;  /* 0x0000002eff4c7e24 */ /* 0x002fe2000f8e00ff */
[----:B------:R-:W-:Y:S01]  /*19b0*/  PRMT R75, RZ, 0x7610, R75 ;  /* 0x00007610ff4b7816 */ /* 0x000fe2000000004b */
[----:B------:R0:W5:Y:S02]  /*19c0*/  @P1 LDG.E.U16 R71, desc[UR16][R94.64] ;  /* 0x000000105e471981 */ /* 0x000164000c1e1500 */
[----:B0-----:R-:W-:-:S08]  /*19d0*/  IMAD.WIDE R94, R76, 0x2, R90 ;  /* 0x000000024c5e7825 */ /* 0x001fd000078e025a */
[----:B------:R-:W5:Y:S01]  /*19e0*/  @P0 LDG.E.U16 R75, desc[UR16][R94.64] ;  /* 0x000000105e4b0981 */ /* 0x000f62000c1e1500 */
[----:B------:R-:W-:Y:S02]  /*19f0*/  ISETP.GT.AND P0, PT, R88, RZ, PT ;  /* 0x000000ff5800720c */ /* 0x000fe40003f04270 */
[----:B------:R-:W-:-:S11]  /*1a00*/  PRMT R85, RZ, 0x7610, R85 ;  /* 0x00007610ff557816 */ /* 0x000fd60000000055 */
[----:B------:R-:W4:Y:S01]  /*1a10*/  @P0 LDG.E.U16 R85, desc[UR16][R90.64] ;  /* 0x000000105a550981 */ /* 0x000f22000c1e1500 */
[----:B------:R-:W-:Y:S02]  /*1a20*/  ISETP.GT.AND P1, PT, R88, 0x1d, PT ;  /* 0x0000001d5800780c */ /* 0x000fe40003f24270 */
[----:B------:R-:W-:Y:S01]  /*1a30*/  PRMT R74, RZ, 0x7610, R74 ;  /* 0x00007610ff4a7816 */ /* 0x000fe2000000004a */
[----:B------:R-:W-:Y:S01]  /*1a40*/  IMAD.U32 R76, RZ, RZ, UR47 ;  /* 0x0000002fff4c7e24 */ /* 0x000fe2000f8e00ff */
[----:B------:R-:W-:-:S09]  /*1a50*/  PRMT R77, RZ, 0x7610, R77 ;  /* 0x00007610ff4d7816 */ /* 0x000fd2000000004d */
[----:B------:R0:W5:Y:S01]  /*1a60*/  @P1 LDG.E.U16 R74, desc[UR16][R92.64] ;  /* 0x000000105c4a1981 */ /* 0x000162000c1e1500 */
[----:B------:R-:W-:Y:S01]  /*1a70*/  ISETP.GT.AND P1, PT, R88, 0x1f, PT ;  /* 0x0000001f5800780c */ /* 0x000fe20003f24270 */
[----:B0-----:R-:W-:-:S12]  /*1a80*/  IMAD.WIDE R92, R76, 0x2, R90 ;  /* 0x000000024c5c7825 */ /* 0x001fd800078e025a */
[----:B------:R0:W5:Y:S01]  /*1a90*/  @P1 LDG.E.U16 R77, desc[UR16][R92.64] ;  /* 0x000000105c4d1981 */ /* 0x000162000c1e1500 */
[----:B------:R-:W-:Y:S01]  /*1aa0*/  BAR.SYNC.DEFER_BLOCKING 0x0 ;  /* 0x0000000000007b1d */ /* 0x000fe20000010000 */
[----:B------:R-:W-:Y:S01]  /*1ab0*/  ISETP.GE.AND P0, PT, R81, R88, PT ;  /* 0x000000585100720c */ /* 0x000fe20003f06270 */
[----:B0-----:R-:W-:Y:S02]  /*1ac0*/  IMAD.MOV.U32 R92, RZ, RZ, R2 ;  /* 0x000000ffff5c7224 */ /* 0x001fe400078e0002 */
[--C-:B------:R-:W-:Y:S01]  /*1ad0*/  IMAD.MOV.U32 R93, RZ, RZ, R3.reuse ;  /* 0x000000ffff5d7224 */ /* 0x100fe200078e0003 */
[----:B------:R-:W-:Y:S01]  /*1ae0*/  PRMT R3, RZ, 0x7610, R3 ;  /* 0x00007610ff037816 */ /* 0x000fe20000000003 */
[----:B------:R-:W-:Y:S01]  /*1af0*/  IMAD.WIDE R94, R13, 0x2, R92 ;  /* 0x000000020d5e7825 */ /* 0x000fe200078e025c */
[----:B------:R-:W-:-:S03]  /*1b00*/  PRMT R87, RZ, 0x7610, R87 ;  /* 0x00007610ff577816 */ /* 0x000fc60000000057 */
[----:B------:R-:W-:-:S04]  /*1b10*/  IMAD.WIDE R96, R12, 0x2, R92 ;  /* 0x000000020c607825 */ /* 0x000fc800078e025c */
[--C-:B------:R-:W-:Y:S01]  /*1b20*/  IMAD.WIDE R98, R11, 0x2, R92.reuse ;  /* 0x000000020b627825 */ /* 0x100fe200078e025c */
[----:B------:R0:W5:Y:S04]  /*1b30*/  @!P0 LDG.E.U16 R3, desc[UR16][R94.64] ;  /* 0x000000105e038981 */ /* 0x000168000c1e1500 */
[----:B------:R-:W5:Y:S01]  /*1b40*/  @!P0 LDG.E.U16 R87, desc[UR16][R96.64] ;  /* 0x0000001060578981 */ /* 0x000f62000c1e1500 */
[----:B0-----:R-:W-:-:S03]  /*1b50*/  IMAD.WIDE R94, R10, 0x2, R92 ;  /* 0x000000020a5e7825 */ /* 0x001fc600078e025c */
[----:B--2---:R0:W-:Y:S02]  /*1b60*/  STS.U16 [R84+UR12+0x400], R19 ;  /* 0x0004001354007988 */ /* 0x0041e4000800040c */
[----:B0-----:R-:W-:-:S06]  /*1b70*/  PRMT R19, RZ, 0x7610, R19 ;  /* 0x00007610ff137816 */ /* 0x001fcc0000000013 */
[----:B------:R-:W2:Y:S04]  /*1b80*/  @!P0 LDG.E.U16 R19, desc[UR16][R94.64] ;  /* 0x000000105e138981 */ /* 0x000ea8000c1e1500 */
[----:B----4-:R0:W-:Y:S02]  /*1b90*/  STS.U16 [R84+UR12], R85 ;  /* 0x0000005554007988 */ /* 0x0101e4000800040c */
[----:B0-----:R-:W-:-:S06]  /*1ba0*/  PRMT R85, RZ, 0x7610, R85 ;  /* 0x00007610ff557816 */ /* 0x001fcc0000000055 */
[----:B------:R-:W4:Y:S04]  /*1bb0*/  @!P0 LDG.E.U16 R85, desc[UR16][R98.64] ;  /* 0x0000001062558981 */ /* 0x000f28000c1e1500 */
[----:B------:R-:W-:Y:S04]  /*1bc0*/  STS.U16 [R84+UR12+0x800], R59 ;  /* 0x0008003b54007988 */ /* 0x000fe8000800040c */
[----:B---3--:R-:W-:Y:S04]  /*1bd0*/  STS.U16 [R84+UR12+0xc00], R67 ;  /* 0x000c004354007988 */ /* 0x008fe8000800040c */
[----:B-----5:R-:W-:Y:S04]  /*1be0*/  STS.U16 [R82+UR12+0x80], R73 ;  /* 0x0000804952007988 */ /* 0x020fe8000800040c */
[----:B------:R-:W-:Y:S04]  /*1bf0*/  STS.U16 [R82+UR12+0x480], R21 ;  /* 0x0004801552007988 */ /* 0x000fe8000800040c */
        /* <DEDUP_REMOVED lines=26> */
[----:B------:R0:W-:Y:S04]  /*1da0*/  STS.U16 [R0+UR12+0x4000], R3 ;  /* 0x0040000300007988 */ /* 0x0001e8000800040c */
[----:B------:R1:W-:Y:S04]  /*1db0*/  STS.U16 [R0+UR12+0x4200], R87 ;  /* 0x0042005700007988 */ /* 0x0003e8000800040c */
[----:B--2---:R1:W-:Y:S01]  /*1dc0*/  STS.U16 [R0+UR12+0x4600], R19 ;  /* 0x0046001300007988 */ /* 0x0043e2000800040c */
[----:B------:R-:W-:-:S04]  /*1dd0*/  USHF.L.U32 UR4, UR18, 0x6, URZ ;  /* 0x0000000612047899 */ /* 0x000fc8000800063f */
[----:B------:R-:W-:-:S04]  /*1de0*/  ULOP3.LUT UR4, UR4, 0x100, URZ, 0xc0, !UPT ;  /* 0x0000010004047892 */ /* 0x000fc8000f8ec03f */
[----:B------:R-:W-:-:S04]  /*1df0*/  ULEA.HI UR4, UR12, UR4, URZ, 0x1c ;  /* 0x000000040c047291 */ /* 0x000fc8000f8fe03f */
[----:B------:R-:W-:Y:S01]  /*1e00*/  ULOP3.LUT UR8, UR4, 0x3fff, URZ, 0xc0, !UPT ;  /* 0x00003fff04087892 */ /* 0x000fe2000f8ec03f */
[----:B------:R-:W-:Y:S02]  /*1e10*/  UMOV UR9, 0x40000040 ;  /* 0x4000004000097882 */ /* 0x000fe40000000000 */
[----:B------:R-:W-:Y:S01]  /*1e20*/  UMOV UR4, URZ ;  /* 0x0000003f00047c82 */ /* 0x000fe20008000000 */
[----:B----4-:R1:W-:Y:S01]  /*1e30*/  STS.U16 [R0+UR12+0x4400], R85 ;  /* 0x0044005500007988 */ /* 0x0103e2000800040c */
[----:B------:R2:W-:Y:S06]  /*1e40*/  MEMBAR.ALL.CTA ;  /* 0x0000000000007992 */ /* 0x0005ec0000008000 */
[----:B--2---:R-:W2:Y:S02]  /*1e50*/  FENCE.VIEW.ASYNC.S ;  /* 0x00000000000073c6 */ /* 0x004ea40000000000 */
[----:B--2---:R-:W-:Y:S06]  /*1e60*/  BAR.SYNC.DEFER_BLOCKING 0x0 ;  /* 0x0000000000007b1d */ /* 0x004fec0000010000 */
[----:B------:R-:W-:-:S06]  /*1e70*/  WARPGROUP.ARRIVE ;  /* 0x00000000000079c5 */ /* 0x000fcc0000000000 */
[----:B------:R-:W-:Y:S01]  /*1e80*/  HGMMA.64x32x16.F32.BF16 R40, gdesc[UR8].tnspA, R40 ;  /* 0x20600000082879f0 */ /* 0x000fe20008701828 */
[----:B------:R-:W-:-:S04]  /*1e90*/  UIADD3 UR8, UP0, UR8, 0x80, URZ ;  /* 0x0000008008087890 */ /* 0x000fc8000ff1e03f */
[----:B------:R-:W-:-:S03]  /*1ea0*/  UIADD3.X UR5, UR4, 0x40000040, URZ, UP0, !UPT ;  /* 0x4000004004057890 */ /* 0x000fc600087fe43f */
[----:B------:R-:W-:Y:S02]  /*1eb0*/  UMOV UR4, UR8 ;  /* 0x0000000800047c82 */ /* 0x000fe40008000000 */
[----:B------:R-:W-:-:S04]  /*1ec0*/  UIADD3.64 UR8, UR4, 0x180, URZ ;  /* 0x0000018004087897 */ /* 0x000fc8000fffe03f */
[----:B------:R-:W-:Y:S05]  /*1ed0*/  HGMMA.64x32x16.F32.BF16 R40, gdesc[UR4].tnspA, R40 ;  /* 0x20600000042879f0 */ /* 0x000fea0008701828 */
[----:B------:R-:W-:Y:S01]  /*1ee0*/  HGMMA.64x32x16.F32.BF16 R24, gdesc[UR8].tnspA, R24 ;  /* 0x20600000081879f0 */ /* 0x000fe20008701818 */
[----:B------:R-:W-:Y:S02]  /*1ef0*/  UIADD3.64 UR4, UR4, 0x200, URZ ;  /* 0x0000020004047897 */ /* 0x000fe4000fffe03f */
[----:B------:R-:W-:-:S06]  /*1f00*/  UIADD3 UR15, UR15, -0x1, URZ ;  /* 0xffffffff0f0f7890 */ /* 0x000fcc000fffe03f */
[----:B------:R-:W-:Y:S01]  /*1f10*/  ISETP.NE.U32.AND P0, PT, RZ, UR15, PT ;  /* 0x0000000fff007c0c */ /* 0x000fe2000bf05070 */
[----:B------:R-:W-:Y:S01]  /*1f20*/  HGMMA.64x32x16.F32.BF16 R24, gdesc[UR4].tnspA, R24, gsb0 ;  /* 0x20600000041879f0 */ /* 0x000fe20008001818 */
[----:B0-----:R-:W-:Y:S02]  /*1f30*/  IMAD.U32 R3, RZ, RZ, UR14 ;  /* 0x0000000eff037e24 */ /* 0x001fe4000f8e00ff */
[----:B------:R-:W-:Y:S02]  /*1f40*/  IMAD.U32 R15, RZ, RZ, UR48 ;  /* 0x00000030ff0f7e24 */ /* 0x000fe4000f8e00ff */
[----:B------:R-:W-:-:S04]  /*1f50*/  IMAD.WIDE R2, R3, 0x2, R92 ;  /* 0x0000000203027825 */ /* 0x000fc800078e025c */
[----:B------:R-:W-:-:S04]  /*1f60*/  IMAD.WIDE R90, R15, 0x2, R90 ;  /* 0x000000020f5a7825 */ /* 0x000fc800078e025a */
[----:B------:R-:W-:Y:S01]  /*1f70*/  VIADD R88, R88, 0xffffffe0 ;  /* 0xffffffe058587836 */ /* 0x000fe20000000000 */
[----:B------:R-:W-:Y:S02]  /*1f80*/  WARPGROUP.DEPBAR.LE gsb0, 0x0 ;  /* 0x00008000000079c5 */ /* 0x000fe40000010000 */
[----:B-1----:R-:W-:Y:S05]  /*1f90*/  @P0 BRA `(.L_x_1) ;  /* 0xfffffff000480947 */ /* 0x002fea000383ffff */
[----:B------:R-:W-:Y:S02]  /*1fa0*/  F2FP.BF16.F32.PACK_AB R39, R39, R38 ;  /* 0x000000262727723e */ /* 0x000fe400000010ff */
[----:B------:R-:W-:Y:S02]  /*1fb0*/  F2FP.BF16.F32.PACK_AB R35, R35, R34 ;  /* 0x000000222323723e */ /* 0x000fe400000010ff */
[----:B------:R-:W-:Y:S02]  /*1fc0*/  F2FP.BF16.F32.PACK_AB R31, R31, R30 ;  /* 0x0000001e1f1f723e */ /* 0x000fe400000010ff */
[----:B------:R-:W-:Y:S02]  /*1fd0*/  F2FP.BF16.F32.PACK_AB R27, R27, R26 ;  /* 0x0000001a1b1b723e */ /* 0x000fe400000010ff */
[----:B------:R-:W-:Y:S02]  /*1fe0*/  F2FP.BF16.F32.PACK_AB R38, R37, R36 ;  /* 0x000000242526723e */ /* 0x000fe400000010ff */
[----:B------:R-:W-:-:S02]  /*1ff0*/  F2FP.BF16.F32.PACK_AB R34, R33, R32 ;  /* 0x000000202122723e */ /* 0x000fc400000010ff */
        /* <DEDUP_REMOVED lines=9> */
[----:B------:R-:W-:-:S07]  /*2090*/  F2FP.BF16.F32.PACK_AB R24, R41, R40 ;  /* 0x000000282918723e */ /* 0x000fce00000010ff */
.L_x_0:
[----:B------:R-:W-:Y:S01]  /*20a0*/  BAR.SYNC.DEFER_BLOCKING 0x0 ;  /* 0x0000000000007b1d */ /* 0x000fe20000010000 */
[C---:B------:R-:W-:Y:S01]  /*20b0*/  IMAD.SHL.U32 R0, R6.reuse, 0x10, RZ ;  /* 0x0000001006007824 */ /* 0x040fe200078e00ff */
[----:B------:R-:W-:Y:S01]  /*20c0*/  LEA R83, R83, UR12, 0x4 ;  /* 0x0000000c53537c11 */ /* 0x000fe2000f8e20ff */
[----:B------:R-:W-:Y:S02]  /*20d0*/  IMAD.SHL.U32 R6, R6, 0x80, RZ ;  /* 0x0000008006067824 */ /* 0x000fe400078e00ff */
[----:B------:R-:W-:Y:S01]  /*20e0*/  VIADD R2, R5, 0x3 ;  /* 0x0000000305027836 */ /* 0x000fe20000000000 */
[----:B------:R-:W-:Y:S01]  /*20f0*/  LOP3.LUT R0, R0, 0xf0, RZ, 0xc0, !PT ;  /* 0x000000f000007812 */ /* 0x000fe200078ec0ff */
[----:B------:R-:W-:Y:S01]  /*2100*/  ULDC.64 UR6, c[0x0][0x228] ;  /* 0x00008a0000067ab9 */ /* 0x000fe20000000a00 */
[----:B------:R-:W-:Y:S01]  /*2110*/  LOP3.LUT R3, R6, 0x800, RZ, 0xc0, !PT ;  /* 0x0000080006037812 */ /* 0x000fe200078ec0ff */
[----:B------:R-:W-:Y:S01]  /*2120*/  ULDC UR4, c[0x0][0x244] ;  /* 0x0000910000047ab9 */ /* 0x000fe20000000800 */
[C---:B------:R-:W-:Y:S01]  /*2130*/  ISETP.GE.AND P0, PT, R4.reuse, UR6, PT ;  /* 0x0000000604007c0c */ /* 0x040fe2000bf06270 */
[----:B------:R-:W-:Y:S01]  /*2140*/  IMAD R4, R4, UR4, RZ ;  /* 0x0000000404047c24 */ /* 0x000fe2000f8e02ff */
[----:B------:R-:W-:Y:S01]  /*2150*/  IADD3 R3, R3, UR12, R0 ;  /* 0x0000000c03037c10 */ /* 0x000fe2000fffe000 */
[C---:B------:R-:W-:Y:S01]  /*2160*/  VIADD R0, R5.reuse, 0x1 ;  /* 0x0000000105007836 */ /* 0x040fe20000000000 */
[----:B------:R-:W-:Y:S01]  /*2170*/  ULDC.64 UR4, c[0x0][0x220] ;  /* 0x0000880000047ab9 */ /* 0x000fe20000000a00 */
[----:B------:R-:W-:Y:S01]  /*2180*/  ULDC UR6, c[0x0][0x248] ;  /* 0x0000920000067ab9 */ /* 0x000fe20000000800 */
[----:B------:R-:W-:Y:S01]  /*2190*/  ISETP.LT.AND P3, PT, R2, UR7, !P0 ;  /* 0x0000000702007c0c */ /* 0x000fe2000c761270 */
[----:B------:R-:W-:Y:S01]  /*21a0*/  IMAD R86, R86, 0x8, R3 ;  /* 0x0000000856567824 */ /* 0x000fe200078e0203 */
[----:B------:R-:W-:Y:S01]  /*21b0*/  ISETP.LT.AND P5, PT, R0, UR7, !P0 ;  /* 0x0000000700007c0c */ /* 0x000fe2000c7a1270 */
[----:B------:R-:W-:-:S02]  /*21c0*/  VIADD R0, R5, 0x4 ;  /* 0x0000000405007836 */ /* 0x000fc40000000000 */
[----:B------:R-:W-:Y:S01]  /*21d0*/  VIADD R3, R5, 0x2 ;  /* 0x0000000205037836 */ /* 0x000fe20000000000 */
[----:B------:R0:W-:Y:S01]  /*21e0*/  STSM.16.M88.4 [R86], R24 ;  /* 0x0000001856007844 */ /* 0x0001e20000000200 */
[----:B------:R-:W-:Y:S01]  /*21f0*/  BAR.SYNC.DEFER_BLOCKING 0x0 ;  /* 0x0000000000007b1d */ /* 0x000fe20000010000 */
[----:B------:R-:W-:Y:S02]  /*2200*/  ISETP.LT.AND P2, PT, R0, UR7, !P0 ;  /* 0x0000000700007c0c */ /* 0x000fe4000c741270 */
[C---:B------:R-:W-:Y:S02]  /*2210*/  LEA R0, P1, R4.reuse, UR4, 0x1 ;  /* 0x0000000404007c11 */ /* 0x040fe4000f8208ff */
[----:B------:R-:W-:Y:S01]  /*2220*/  ISETP.LT.AND P4, PT, R3, UR7, !P0 ;  /* 0x0000000703007c0c */ /* 0x000fe2000c781270 */
[C---:B------:R-:W-:Y:S01]  /*2230*/  IMAD R3, R5.reuse, UR6, RZ ;  /* 0x0000000605037c24 */ /* 0x040fe2000f8e02ff */
[----:B------:R-:W-:Y:S02]  /*2240*/  LEA.HI.X.SX32 R2, R4, UR5, 0x1, P1 ;  /* 0x0000000504027c11 */ /* 0x000fe400088f0eff */
[----:B------:R-:W-:Y:S01]  /*2250*/  ISETP.LT.AND P1, PT, R5, UR7, !P0 ;  /* 0x0000000705007c0c */ /* 0x000fe2000c721270 */
[C---:B------:R-:W-:Y:S01]  /*2260*/  VIADD R21, R3.reuse, UR6 ;  /* 0x0000000603157c36 */ /* 0x040fe20008000000 */
[----:B------:R-:W-:-:S03]  /*2270*/  LEA R6, P6, R3, R0, 0x1 ;  /* 0x0000000003067211 */ /* 0x000fc600078c08ff */
[----:B------:R-:W-:Y:S01]  /*2280*/  VIADD R23, R21, UR6 ;  /* 0x0000000615177c36 */ /* 0x000fe20008000000 */
[----:B------:R-:W-:Y:S01]  /*2290*/  LEA.HI.X.SX32 R7, R3, R2, 0x1, P6 ;  /* 0x0000000203077211 */ /* 0x000fe200030f0eff */
[----:B------:R-:W-:Y:S01]  /*22a0*/  VIADD R3, R5, 0x5 ;  /* 0x0000000505037836 */ /* 0x000fe20000000000 */
[----:B------:R-:W-:Y:S01]  /*22b0*/  LEA R20, P6, R21, R0, 0x1 ;  /* 0x0000000015147211 */ /* 0x000fe200078c08ff */
[----:B0-----:R-:W-:-:S03]  /*22c0*/  VIADD R25, R23, UR6 ;  /* 0x0000000617197c36 */ /* 0x001fc60008000000 */
[----:B------:R-:W-:Y:S01]  /*22d0*/  LEA.HI.X.SX32 R21, R21, R2, 0x1, P6 ;  /* 0x0000000215157211 */ /* 0x000fe200030f0eff */
[----:B------:R-:W-:Y:S01]  /*22e0*/  VIADD R27, R25, UR6 ;  /* 0x00000006191b7c36 */ /* 0x000fe20008000000 */
[C---:B------:R-:W-:Y:S01]  /*22f0*/  LEA R22, P6, R23.reuse, R0, 0x1 ;  /* 0x0000000017167211 */ /* 0x040fe200078c08ff */
[----:B------:R-:W0:Y:S03]  /*2300*/  LDS.128 R8, [R83] ;  /* 0x0000000053087984 */ /* 0x000e260000000c00 */
[----:B------:R-:W-:Y:S01]  /*2310*/  LEA.HI.X.SX32 R23, R23, R2, 0x1, P6 ;  /* 0x0000000217177211 */ /* 0x000fe200030f0eff */
[----:B------:R-:W-:Y:S06]  /*2320*/  BAR.SYNC.DEFER_BLOCKING 0x0 ;  /* 0x0000000000007b1d */ /* 0x000fec0000010000 */
[----:B------:R-:W-:Y:S02]  /*2330*/  STSM.16.M88.4 [R86], R28 ;  /* 0x0000001c56007844 */ /* 0x000fe40000000200 */
[----:B------:R-:W-:Y:S01]  /*2340*/  BAR.SYNC.DEFER_BLOCKING 0x0 ;  /* 0x0000000000007b1d */ /* 0x000fe20000010000 */
[----:B0-----:R-:W-:-:S05]  /*2350*/  PRMT R4, R8, 0x7632, R4 ;  /* 0x0000763208047816 */ /* 0x001fca0000000004 */
[----:B------:R-:W0:Y:S02]  /*2360*/  LDS.128 R16, [R83] ;  /* 0x0000000053107984 */ /* 0x000e240000000c00 */
[----:B------:R-:W-:Y:S06]  /*2370*/  BAR.SYNC.DEFER_BLOCKING 0x0 ;  /* 0x0000000000007b1d */ /* 0x000fec0000010000 */
[----:B------:R-:W-:Y:S02]  /*2380*/  STSM.16.M88.4 [R86], R32 ;  /* 0x0000002056007844 */ /* 0x000fe40000000200 */
[----:B------:R-:W-:Y:S06]  /*2390*/  BAR.SYNC.DEFER_BLOCKING 0x0 ;  /* 0x0000000000007b1d */ /* 0x000fec0000010000 */
[----:B------:R-:W1:Y:S02]  /*23a0*/  LDS.128 R12, [R83] ;  /* 0x00000000530c7984 */ /* 0x000e640000000c00 */
[----:B------:R-:W-:Y:S06]  /*23b0*/  BAR.SYNC.DEFER_BLOCKING 0x0 ;  /* 0x0000000000007b1d */ /* 0x000fec0000010000 */
[----:B------:R-:W-:Y:S02]  /*23c0*/  STSM.16.M88.4 [R86], R36 ;  /* 0x0000002456007844 */ /* 0x000fe40000000200 */
[----:B------:R-:W-:Y:S06]  /*23d0*/  BAR.SYNC.DEFER_BLOCKING 0x0 ;  /* 0x0000000000007b1d */ /* 0x000fec0000010000 */
[----:B------:R2:W-:Y:S01]  /*23e0*/  @P1 STG.E.U16 desc[UR16][R6.64], R8 ;  /* 0x0000000806001986 */ /* 0x0005e2000c101510 */
[----:B------:R-:W-:Y:S01]  /*23f0*/  ISETP.LT.AND P1, PT, R3, UR7, !P0 ;  /* 0x0000000703007c0c */ /* 0x000fe2000c721270 */
[----:B------:R-:W-:-:S02]  /*2400*/  VIADD R3, R5, 0x6 ;  /* 0x0000000605037836 */ /* 0x000fc40000000000 */
[----:B------:R3:W-:Y:S03]  /*2410*/  @P5 STG.E.U16 desc[UR16][R20.64], R4 ;  /* 0x0000000414005986 */ /* 0x0007e6000c101510 */
[----:B------:R-:W-:Y:S01]  /*2420*/  ISETP.LT.AND P5, PT, R3, UR7, !P0 ;  /* 0x0000000703007c0c */ /* 0x000fe2000c7a1270 */
[----:B------:R-:W-:Y:S01]  /*2430*/  VIADD R3, R5, 0x7 ;  /* 0x0000000705037836 */ /* 0x000fe20000000000 */
[----:B------:R4:W-:Y:S01]  /*2440*/  @P4 STG.E.U16 desc[UR16][R22.64], R9 ;  /* 0x0000000916004986 */ /* 0x0009e2000c101510 */
[----:B--2---:R-:W-:-:S03]  /*2450*/  LEA R6, P6, R25, R0, 0x1 ;  /* 0x0000000019067211 */ /* 0x004fc600078c08ff */
[----:B------:R-:W-:Y:S01]  /*2460*/  ISETP.LT.AND P4, PT, R3, UR7, !P0 ;  /* 0x0000000703007c0c */ /* 0x000fe2000c781270 */
[----:B------:R-:W-:Y:S01]  /*2470*/  VIADD R3, R5, 0x8 ;  /* 0x0000000805037836 */ /* 0x000fe20000000000 */
[----:B------:R-:W-:Y:S01]  /*2480*/  LEA.HI.X.SX32 R7, R25, R2, 0x1, P6 ;  /* 0x0000000219077211 */ /* 0x000fe200030f0eff */
[----:B---3--:R-:W-:Y:S01]  /*2490*/  VIADD R21, R27, UR6 ;  /* 0x000000061b157c36 */ /* 0x008fe20008000000 */
[----:B------:R-:W-:Y:S02]  /*24a0*/  PRMT R4, R9, 0x7632, R4 ;  /* 0x0000763209047816 */ /* 0x000fe40000000004 */
[----:B------:R-:W-:Y:S01]  /*24b0*/  LEA R24, P6, R27, R0, 0x1 ;  /* 0x000000001b187211 */ /* 0x000fe200078c08ff */
[----:B----4-:R-:W-:Y:S02]  /*24c0*/  VIADD R9, R21, UR6 ;  /* 0x0000000615097c36 */ /* 0x010fe40008000000 */
[----:B------:R2:W-:Y:S01]  /*24d0*/  @P3 STG.E.U16 desc[UR16][R6.64], R4 ;  /* 0x0000000406003986 */ /* 0x0005e2000c101510 */
[----:B------:R-:W-:-:S02]  /*24e0*/  LEA.HI.X.SX32 R25, R27, R2, 0x1, P6 ;  /* 0x000000021b197211 */ /* 0x000fc400030f0eff */
[----:B------:R-:W-:Y:S01]  /*24f0*/  ISETP.LT.AND P3, PT, R3, UR7, !P0 ;  /* 0x0000000703007c0c */ /* 0x000fe2000c761270 */
[----:B------:R-:W-:Y:S01]  /*2500*/  VIADD R3, R5, 0x9 ;  /* 0x0000000905037836 */ /* 0x000fe20000000000 */
[C---:B------:R-:W-:Y:S01]  /*2510*/  LEA R20, P6, R21.reuse, R0, 0x1 ;  /* 0x0000000015147211 */ /* 0x040fe200078c08ff */
[----:B------:R3:W-:Y:S03]  /*2520*/  @P2 STG.E.U16 desc[UR16][R24.64], R10 ;  /* 0x0000000a18002986 */ /* 0x0007e6000c101510 */
[----:B------:R-:W-:Y:S02]  /*2530*/  LEA.HI.X.SX32 R21, R21, R2, 0x1, P6 ;  /* 0x0000000215157211 */ /* 0x000fe400030f0eff */
[----:B------:R-:W-:Y:S01]  /*2540*/  ISETP.LT.AND P2, PT, R3, UR7, !P0 ;  /* 0x0000000703007c0c */ /* 0x000fe2000c741270 */
[----:B------:R-:W-:Y:S01]  /*2550*/  VIADD R3, R5, 0xa ;  /* 0x0000000a05037836 */ /* 0x000fe20000000000 */
[C---:B------:R-:W-:Y:S01]  /*2560*/  LEA R8, P6, R9.reuse, R0, 0x1 ;  /* 0x0000000009087211 */ /* 0x040fe200078c08ff */
[----:B--2---:R-:W-:Y:S01]  /*2570*/  VIADD R7, R9, UR6 ;  /* 0x0000000609077c36 */ /* 0x004fe20008000000 */
[----:B------:R-:W-:-:S02]  /*2580*/  PRMT R4, R11, 0x7632, R4 ;  /* 0x000076320b047816 */ /* 0x000fc40000000004 */
[----:B------:R-:W-:Y:S01]  /*2590*/  LEA.HI.X.SX32 R9, R9, R2, 0x1, P6 ;  /* 0x0000000209097211 */ /* 0x000fe200030f0eff */
[C---:B------:R-:W-:Y:S01]  /*25a0*/  VIADD R23, R7.reuse, UR6 ;  /* 0x0000000607177c36 */ /* 0x040fe20008000000 */
[----:B---3--:R-:W-:Y:S02]  /*25b0*/  PRMT R25, R10, 0x7632, R25 ;  /* 0x000076320a197816 */ /* 0x008fe40000000019 */
[----:B------:R-:W-:-:S03]  /*25c0*/  LEA R6, P6, R7, R0, 0x1 ;  /* 0x0000000007067211 */ /* 0x000fc600078c08ff */
[----:B------:R2:W-:Y:S01]  /*25d0*/  @P1 STG.E.U16 desc[UR16][R20.64], R25 ;  /* 0x0000001914001986 */ /* 0x0005e2000c101510 */
[----:B------:R-:W-:Y:S01]  /*25e0*/  ISETP.LT.AND P1, PT, R3, UR7, !P0 ;  /* 0x0000000703007c0c */ /* 0x000fe2000c721270 */
[----:B------:R-:W-:Y:S01]  /*25f0*/  VIADD R3, R5, 0xb ;  /* 0x0000000b05037836 */ /* 0x000fe20000000000 */
[----:B------:R-:W-:Y:S01]  /*2600*/  LEA.HI.X.SX32 R7, R7, R2, 0x1, P6 ;  /* 0x0000000207077211 */ /* 0x000fe200030f0eff */
[----:B------:R3:W-:Y:S01]  /*2610*/  @P5 STG.E.U16 desc[UR16][R8.64], R11 ;  /* 0x0000000b08005986 */ /* 0x0007e2000c101510 */
[----:B------:R-:W-:Y:S02]  /*2620*/  LEA R22, P6, R23, R0, 0x1 ;  /* 0x0000000017167211 */ /* 0x000fe400078c08ff */
[----:B------:R-:W-:Y:S01]  /*2630*/  ISETP.LT.AND P5, PT, R3, UR7, !P0 ;  /* 0x0000000703007c0c */ /* 0x000fe2000c7a1270 */
[----:B------:R-:W-:Y:S01]  /*2640*/  VIADD R3, R5, 0xc ;  /* 0x0000000c05037836 */ /* 0x000fe20000000000 */
[----:B------:R4:W-:Y:S01]  /*2650*/  @P4 STG.E.U16 desc[UR16][R6.64], R4 ;  /* 0x0000000406004986 */ /* 0x0009e2000c101510 */
[C---:B--2---:R-:W-:Y:S01]  /*2660*/  VIADD R21, R23.reuse, UR6 ;  /* 0x0000000617157c36 */ /* 0x044fe20008000000 */
[----:B------:R-:W-:-:S02]  /*2670*/  LEA.HI.X.SX32 R23, R23, R2, 0x1, P6 ;  /* 0x0000000217177211 */ /* 0x000fc400030f0eff */
[----:B------:R-:W-:Y:S01]  /*2680*/  ISETP.LT.AND P4, PT, R3, UR7, !P0 ;  /* 0x0000000703007c0c */ /* 0x000fe2000c781270 */
[----:B------:R-:W-:Y:S01]  /*2690*/  VIADD R3, R5, 0xd ;  /* 0x0000000d05037836 */ /* 0x000fe20000000000 */
[C---:B------:R-:W-:Y:S01]  /*26a0*/  LEA R20, P6, R21.reuse, R0, 0x1 ;  /* 0x0000000015147211 */ /* 0x040fe200078c08ff */
[C---:B---3--:R-:W-:Y:S01]  /*26b0*/  VIADD R9, R21.reuse, UR6 ;  /* 0x0000000615097c36 */ /* 0x048fe20008000000 */
[----:B0-----:R0:W-:Y:S02]  /*26c0*/  @P3 STG.E.U16 desc[UR16][R22.64], R16 ;  /* 0x0000001016003986 */ /* 0x0011e4000c101510 */
[----:B------:R-:W-:Y:S01]  /*26d0*/  LEA.HI.X.SX32 R21, R21, R2, 0x1, P6 ;  /* 0x0000000215157211 */ /* 0x000fe200030f0eff */
[----:B----4-:R-:W-:Y:S01]  /*26e0*/  VIADD R7, R9, UR6 ;  /* 0x0000000609077c36 */ /* 0x010fe20008000000 */
[----:B------:R-:W-:Y:S01]  /*26f0*/  ISETP.LT.AND P3, PT, R3, UR7, !P0 ;  /* 0x0000000703007c0c */ /* 0x000fe2000c761270 */
[----:B------:R-:W-:Y:S01]  /*2700*/  VIADD R3, R5, 0xe ;  /* 0x0000000e05037836 */ /* 0x000fe20000000000 */
[----:B------:R-:W-:Y:S01]  /*2710*/  LEA R8, P6, R9, R0, 0x1 ;  /* 0x0000000009087211 */ /* 0x000fe200078c08ff */
[----:B------:R-:W-:Y:S01]  /*2720*/  VIADD R11, R7, UR6 ;  /* 0x00000006070b7c36 */ /* 0x000fe20008000000 */
[----:B------:R-:W-:-:S02]  /*2730*/  PRMT R4, R17, 0x7632, R4 ;  /* 0x0000763211047816 */ /* 0x000fc40000000004 */
[----:B------:R-:W-:Y:S02]  /*2740*/  LEA.HI.X.SX32 R9, R9, R2, 0x1, P6 ;  /* 0x0000000209097211 */ /* 0x000fe400030f0eff */
[----:B0-----:R-:W-:Y:S02]  /*2750*/  PRMT R23, R16, 0x7632, R23 ;  /* 0x0000763210177816 */ /* 0x001fe40000000017 */
[----:B------:R-:W-:Y:S02]  /*2760*/  LEA R6, P6, R7, R0, 0x1 ;  /* 0x0000000007067211 */ /* 0x000fe400078c08ff */
[----:B------:R-:W-:Y:S01]  /*2770*/  PRMT R16, R18, 0x7632, R16 ;  /* 0x0000763212107816 */ /* 0x000fe20000000010 */
[----:B------:R0:W-:Y:S01]  /*2780*/  @P2 STG.E.U16 desc[UR16][R20.64], R23 ;  /* 0x0000001714002986 */ /* 0x0001e2000c101510 */
[----:B------:R-:W-:Y:S01]  /*2790*/  ISETP.LT.AND P2, PT, R3, UR7, !P0 ;  /* 0x0000000703007c0c */ /* 0x000fe2000c741270 */
[----:B------:R-:W-:Y:S01]  /*27a0*/  VIADD R3, R5, 0xf ;  /* 0x0000000f05037836 */ /* 0x000fe20000000000 */
[----:B------:R-:W-:Y:S01]  /*27b0*/  LEA.HI.X.SX32 R7, R7, R2, 0x1, P6 ;  /* 0x0000000207077211 */ /* 0x000fe200030f0eff */
[----:B------:R2:W-:Y:S01]  /*27c0*/  @P1 STG.E.U16 desc[UR16][R8.64], R17 ;  /* 0x0000001108001986 */ /* 0x0005e2000c101510 */
[----:B------:R-:W-:-:S02]  /*27d0*/  LEA R10, P6, R11, R0, 0x1 ;  /* 0x000000000b0a7211 */ /* 0x000fc400078c08ff */
[----:B------:R-:W-:Y:S01]  /*27e0*/  ISETP.LT.AND P1, PT, R3, UR7, !P0 ;  /* 0x0000000703007c0c */ /* 0x000fe2000c721270 */
[----:B------:R-:W-:Y:S01]  /*27f0*/  VIADD R3, R5, 0x10 ;  /* 0x0000001005037836 */ /* 0x000fe20000000000 */
[----:B------:R3:W-:Y:S01]  /*2800*/  @P5 STG.E.U16 desc[UR16][R6.64], R4 ;  /* 0x0000000406005986 */ /* 0x0007e2000c101510 */
[C---:B0-----:R-:W-:Y:S01]  /*2810*/  VIADD R21, R11.reuse, UR6 ;  /* 0x000000060b157c36 */ /* 0x041fe20008000000 */
[----:B------:R-:W-:Y:S02]  /*2820*/  LEA.HI.X.SX32 R11, R11, R2, 0x1, P6 ;  /* 0x000000020b0b7211 */ /* 0x000fe400030f0eff */
[----:B------:R-:W-:Y:S01]  /*2830*/  ISETP.LT.AND P5, PT, R3, UR7, !P0 ;  /* 0x0000000703007c0c */ /* 0x000fe2000c7a1270 */
[C---:B--2---:R-:W-:Y:S01]  /*2840*/  VIADD R9, R21.reuse, UR6 ;  /* 0x0000000615097c36 */ /* 0x044fe20008000000 */
[----:B------:R-:W-:Y:S01]  /*2850*/  LEA R20, P6, R21, R0, 0x1 ;  /* 0x0000000015147211 */ /* 0x000fe200078c08ff */
[----:B------:R-:W-:Y:S01]  /*2860*/  VIADD R3, R5, 0x11 ;  /* 0x0000001105037836 */ /* 0x000fe20000000000 */
[----:B------:R0:W-:Y:S02]  /*2870*/  @P4 STG.E.U16 desc[UR16][R10.64], R18 ;  /* 0x000000120a004986 */ /* 0x0001e4000c101510 */
[----:B------:R-:W-:Y:S01]  /*2880*/  LEA.HI.X.SX32 R21, R21, R2, 0x1, P6 ;  /* 0x0000000215157211 */ /* 0x000fe200030f0eff */
[C---:B---3--:R-:W-:Y:S01]  /*2890*/  VIADD R7, R9.reuse, UR6 ;  /* 0x0000000609077c36 */ /* 0x048fe20008000000 */
[----:B------:R-:W-:-:S02]  /*28a0*/  LEA R8, P6, R9, R0, 0x1 ;  /* 0x0000000009087211 */ /* 0x000fc400078c08ff */
[----:B------:R-:W-:Y:S01]  /*28b0*/  ISETP.LT.AND P4, PT, R3, UR7, !P0 ;  /* 0x0000000703007c0c */ /* 0x000fe2000c781270 */
[----:B------:R-:W-:Y:S01]  /*28c0*/  VIADD R3, R5, 0x12 ;  /* 0x0000001205037836 */ /* 0x000fe20000000000 */
[----:B------:R-:W-:Y:S01]  /*28d0*/  LEA.HI.X.SX32 R9, R9, R2, 0x1, P6 ;  /* 0x0000000209097211 */ /* 0x000fe200030f0eff */
[----:B------:R2:W-:Y:S01]  /*28e0*/  @P3 STG.E.U16 desc[UR16][R20.64], R16 ;  /* 0x0000001014003986 */ /* 0x0005e2000c101510 */
[C---:B------:R-:W-:Y:S01]  /*28f0*/  LEA R6, P6, R7.reuse, R0, 0x1 ;  /* 0x0000000007067211 */ /* 0x040fe200078c08ff */
[----:B0-----:R-:W-:Y:S01]  /*2900*/  VIADD R11, R7, UR6 ;  /* 0x00000006070b7c36 */ /* 0x001fe20008000000 */
[----:B------:R-:W-:Y:S01]  /*2910*/  ISETP.LT.AND P3, PT, R3, UR7, !P0 ;  /* 0x0000000703007c0c */ /* 0x000fe2000c761270 */
[----:B------:R-:W-:Y:S01]  /*2920*/  VIADD R3, R5, 0x13 ;  /* 0x0000001305037836 */ /* 0x000fe20000000000 */
[----:B------:R-:W-:Y:S01]  /*2930*/  LEA.HI.X.SX32 R7, R7, R2, 0x1, P6 ;  /* 0x0000000207077211 */ /* 0x000fe200030f0eff */
[C---:B------:R-:W-:Y:S01]  /*2940*/  VIADD R17, R11.reuse, UR6 ;  /* 0x000000060b117c36 */ /* 0x040fe20008000000 */
[----:B------:R-:W-:Y:S01]  /*2950*/  LEA R10, P6, R11, R0, 0x1 ;  /* 0x000000000b0a7211 */ /* 0x000fe200078c08ff */
[----:B------:R0:W-:Y:S01]  /*2960*/  @P2 STG.E.U16 desc[UR16][R8.64], R19 ;  /* 0x0000001308002986 */ /* 0x0001e2000c101510 */
[----:B------:R-:W-:Y:S01]  /*2970*/  ISETP.LT.AND P2, PT, R3, UR7, !P0 ;  /* 0x0000000703007c0c */ /* 0x000fe2000c741270 */
[----:B------:R-:W-:Y:S01]  /*2980*/  VIADD R3, R5, 0x14 ;  /* 0x0000001405037836 */ /* 0x000fe20000000000 */
[----:B------:R-:W-:-:S02]  /*2990*/  LEA.HI.X.SX32 R11, R11, R2, 0x1, P6 ;  /* 0x000000020b0b7211 */ /* 0x000fc400030f0eff */
[----:B--2---:R-:W-:Y:S02]  /*29a0*/  LEA R16, P6, R17, R0, 0x1 ;  /* 0x0000000011107211 */ /* 0x004fe400078c08ff */
[----:B------:R-:W-:Y:S02]  /*29b0*/  PRMT R4, R19, 0x7632, R4 ;  /* 0x0000763213047816 */ /* 0x000fe40000000004 */
[----:B-1----:R-:W-:Y:S01]  /*29c0*/  PRMT R20, R14, 0x7632, R20 ;  /* 0x000076320e147816 */ /* 0x002fe20000000014 */
[C---:B0-----:R-:W-:Y:S01]  /*29d0*/  VIADD R9, R17.reuse, UR6 ;  /* 0x0000000611097c36 */ /* 0x041fe20008000000 */
[----:B------:R-:W-:Y:S01]  /*29e0*/  LEA.HI.X.SX32 R17, R17, R2, 0x1, P6 ;  /* 0x0000000211117211 */ /* 0x000fe200030f0eff */
[----:B------:R0:W-:Y:S01]  /*29f0*/  @P1 STG.E.U16 desc[UR16][R6.64], R4 ;  /* 0x0000000406001986 */ /* 0x0001e2000c101510 */
[----:B------:R-:W-:Y:S01]  /*2a00*/  ISETP.LT.AND P1, PT, R3, UR7, !P0 ;  /* 0x0000000703007c0c */ /* 0x000fe2000c721270 */
[----:B------:R-:W-:Y:S01]  /*2a10*/  VIADD R3, R5, 0x15 ;  /* 0x0000001505037836 */ /* 0x000fe20000000000 */
[C---:B------:R-:W-:Y:S01]  /*2a20*/  LEA R18, P6, R9.reuse, R0, 0x1 ;  /* 0x0000000009127211 */ /* 0x040fe200078c08ff */
[----:B------:R-:W-:Y:S03]  /*2a30*/  @P5 STG.E.U16 desc[UR16][R10.64], R12 ;  /* 0x0000000c0a005986 */ /* 0x000fe6000c101510 */
[C---:B------:R-:W-:Y:S01]  /*2a40*/  LEA.HI.X.SX32 R19, R9.reuse, R2, 0x1, P6 ;  /* 0x0000000209137211 */ /* 0x040fe200030f0eff */
[----:B------:R-:W-:Y:S01]  /*2a50*/  VIADD R9, R9, UR6 ;  /* 0x0000000609097c36 */ /* 0x000fe20008000000 */
[----:B------:R-:W-:Y:S01]  /*2a60*/  ISETP.LT.AND P5, PT, R3, UR7, !P0 ;  /* 0x0000000703007c0c */ /* 0x000fe2000c7a1270 */
[----:B------:R-:W-:Y:S01]  /*2a70*/  VIADD R3, R5, 0x16 ;  /* 0x0000001605037836 */ /* 0x000fe20000000000 */
[----:B0-----:R-:W-:Y:S01]  /*2a80*/  PRMT R7, R12, 0x7632, R7 ;  /* 0x000076320c077816 */ /* 0x001fe20000000007 */
[C---:B------:R-:W-:Y:S01]  /*2a90*/  VIADD R21, R9.reuse, UR6 ;  /* 0x0000000609157c36 */ /* 0x040fe20008000000 */
[----:B------:R-:W-:-:S02]  /*2aa0*/  LEA R6, P6, R9, R0, 0x1 ;  /* 0x0000000009067211 */ /* 0x000fc400078c08ff */
[----:B------:R-:W-:Y:S01]  /*2ab0*/  PRMT R4, R13, 0x7632, R4 ;  /* 0x000076320d047816 */ /* 0x000fe20000000004 */
[----:B------:R0:W-:Y:S01]  /*2ac0*/  @P4 STG.E.U16 desc[UR16][R16.64], R7 ;  /* 0x0000000710004986 */ /* 0x0001e2000c101510 */
[----:B------:R-:W-:Y:S01]  /*2ad0*/  ISETP.LT.AND P4, PT, R3, UR7, !P0 ;  /* 0x0000000703007c0c */ /* 0x000fe2000c781270 */
[----:B------:R-:W-:Y:S02]  /*2ae0*/  VIADD R3, R5, 0x17 ;  /* 0x0000001705037836 */ /* 0x000fe40000000000 */
[----:B------:R1:W-:Y:S01]  /*2af0*/  @P3 STG.E.U16 desc[UR16][R18.64], R13 ;  /* 0x0000000d12003986 */ /* 0x0003e2000c101510 */
[----:B------:R-:W-:Y:S02]  /*2b00*/  VIADD R23, R21, UR6 ;  /* 0x0000000615177c36 */ /* 0x000fe40008000000 */
[----:B------:R-:W-:Y:S01]  /*2b10*/  ISETP.LT.AND P3, PT, R3, UR7, !P0 ;  /* 0x0000000703007c0c */ /* 0x000fe2000c761270 */
[----:B------:R-:W-:Y:S01]  /*2b20*/  VIADD R3, R5, 0x18 ;  /* 0x0000001805037836 */ /* 0x000fe20000000000 */
[----:B0-----:R-:W-:-:S02]  /*2b30*/  LEA.HI.X.SX32 R7, R9, R2, 0x1, P6 ;  /* 0x0000000209077211 */ /* 0x001fc400030f0eff */
[----:B------:R-:W0:Y:S01]  /*2b40*/  LDS.128 R8, [R83] ;  /* 0x0000000053087984 */ /* 0x000e220000000c00 */
[----:B------:R-:W-:Y:S01]  /*2b50*/  LEA R16, P6, R21, R0, 0x1 ;  /* 0x0000000015107211 */ /* 0x000fe200078c08ff */
[----:B-1----:R-:W-:Y:S02]  /*2b60*/  VIADD R19, R23, UR6 ;  /* 0x0000000617137c36 */ /* 0x002fe40008000000 */
[----:B------:R1:W-:Y:S01]  /*2b70*/  @P2 STG.E.U16 desc[UR16][R6.64], R4 ;  /* 0x0000000406002986 */ /* 0x0003e2000c101510 */
[----:B------:R-:W-:Y:S02]  /*2b80*/  LEA.HI.X.SX32 R17, R21, R2, 0x1, P6 ;  /* 0x0000000215117211 */ /* 0x000fe400030f0eff */
[----:B------:R-:W-:Y:S01]  /*2b90*/  ISETP.LT.AND P2, PT, R3, UR7, !P0 ;  /* 0x0000000703007c0c */ /* 0x000fe2000c741270 */
[----:B------:R-:W-:Y:S01]  /*2ba0*/  VIADD R3, R5, 0x19 ;  /* 0x0000001905037836 */ /* 0x000fe20000000000 */
[----:B------:R-:W-:Y:S01]  /*2bb0*/  LEA R12, P6, R23, R0, 0x1 ;  /* 0x00000000170c7211 */ /* 0x000fe200078c08ff */
[----:B------:R2:W-:Y:S03]  /*2bc0*/  @P1 STG.E.U16 desc[UR16][R16.64], R14 ;  /* 0x0000000e10001986 */ /* 0x0005e6000c101510 */
[----:B------:R-:W-:Y:S01]  /*2bd0*/  ISETP.LT.AND P1, PT, R3, UR7, !P0 ;  /* 0x0000000703007c0c */ /* 0x000fe2000c721270 */
[----:B------:R-:W-:Y:S01]  /*2be0*/  VIADD R3, R5, 0x1a ;  /* 0x0000001a05037836 */ /* 0x000fe20000000000 */
[----:B------:R-:W-:Y:S01]  /*2bf0*/  LEA.HI.X.SX32 R13, R23, R2, 0x1, P6 ;  /* 0x00000002170d7211 */ /* 0x000fe200030f0eff */
[C---:B-1----:R-:W-:Y:S01]  /*2c00*/  VIADD R7, R19.reuse, UR6 ;  /* 0x0000000613077c36 */ /* 0x042fe20008000000 */
[----:B------:R-:W-:-:S02]  /*2c10*/  LEA R18, P6, R19, R0, 0x1 ;  /* 0x0000000013127211 */ /* 0x000fc400078c08ff */
[----:B------:R-:W-:Y:S01]  /*2c20*/  PRMT R4, R15, 0x7632, R4 ;  /* 0x000076320f047816 */ /* 0x000fe20000000004 */
[----:B------:R1:W-:Y:S01]  /*2c30*/  @P5 STG.E.U16 desc[UR16][R12.64], R20 ;  /* 0x000000140c005986 */ /* 0x0003e2000c101510 */
[----:B------:R-:W-:Y:S01]  /*2c40*/  LEA.HI.X.SX32 R19, R19, R2, 0x1, P6 ;  /* 0x0000000213137211 */ /* 0x000fe200030f0eff */
[----:B--2---:R-:W-:Y:S01]  /*2c50*/  VIADD R17, R7, UR6 ;  /* 0x0000000607117c36 */ /* 0x004fe20008000000 */
        /* <DEDUP_REMOVED lines=8> */
[----:B------:R-:W-:-:S03]  /*2ce0*/  LEA R16, P6, R17, R0, 0x1 ;  /* 0x0000000011107211 */ /* 0x000fc600078c08ff */
[----:B------:R1:W-:Y:S01]  /*2cf0*/  @P3 STG.E.U16 desc[UR16][R6.64], R4 ;  /* 0x0000000406003986 */ /* 0x0003e2000c101510 */
[----:B------:R-:W-:Y:S01]  /*2d00*/  LEA.HI.X.SX32 R17, R17, R2, 0x1, P6 ;  /* 0x0000000211117211 */ /* 0x000fe200030f0eff */
[----:B--2---:R-:W-:Y:S01]  /*2d10*/  VIADD R15, R13, UR6 ;  /* 0x000000060d0f7c36 */ /* 0x004fe20008000000 */
[----:B------:R-:W-:Y:S01]  /*2d20*/  ISETP.LT.AND P3, PT, R3, UR7, !P0 ;  /* 0x0000000703007c0c */ /* 0x000fe2000c761270 */
[----:B------:R-:W-:Y:S01]  /*2d30*/  VIADD R3, R5, 0x1d ;  /* 0x0000001d05037836 */ /* 0x000fe20000000000 */
[----:B------:R-:W-:Y:S01]  /*2d40*/  LEA R12, P6, R13, R0, 0x1 ;  /* 0x000000000d0c7211 */ /* 0x000fe200078c08ff */
[----:B------:R-:W-:Y:S01]  /*2d50*/  VIADD R19, R15, UR6 ;  /* 0x000000060f137c36 */ /* 0x000fe20008000000 */
[----:B0-----:R0:W-:Y:S02]  /*2d60*/  @P2 STG.E.U16 desc[UR16][R16.64], R8 ;  /* 0x0000000810002986 */ /* 0x0011e4000c101510 */
[----:B------:R-:W-:Y:S01]  /*2d70*/  ISETP.LT.AND P2, PT, R3, UR7, !P0 ;  /* 0x0000000703007c0c */ /* 0x000fe2000c741270 */
[----:B------:R-:W-:Y:S01]  /*2d80*/  VIADD R3, R19, UR6 ;  /* 0x0000000613037c36 */ /* 0x000fe20008000000 */
[----:B------:R-:W-:-:S02]  /*2d90*/  LEA.HI.X.SX32 R13, R13, R2, 0x1, P6 ;  /* 0x000000020d0d7211 */ /* 0x000fc400030f0eff */
[----:B-1----:R-:W-:Y:S01]  /*2da0*/  PRMT R7, R8, 0x7632, R7 ;  /* 0x0000763208077816 */ /* 0x002fe20000000007 */
[----:B------:R-:W-:Y:S01]  /*2db0*/  VIADD R21, R3, UR6 ;  /* 0x0000000603157c36 */ /* 0x000fe20008000000 */
[----:B------:R-:W-:-:S03]  /*2dc0*/  LEA R14, P6, R15, R0, 0x1 ;  /* 0x000000000f0e7211 */ /* 0x000fc600078c08ff */
[----:B------:R1:W-:Y:S01]  /*2dd0*/  @P1 STG.E.U16 desc[UR16][R12.64], R7 ;  /* 0x000000070c001986 */ /* 0x0003e2000c101510 */
[----:B------:R-:W-:Y:S01]  /*2de0*/  LEA.HI.X.SX32 R15, R15, R2, 0x1, P6 ;  /* 0x000000020f0f7211 */ /* 0x000fe200030f0eff */
[----:B------:R-:W-:Y:S01]  /*2df0*/  VIADD R23, R21, UR6 ;  /* 0x0000000615177c36 */ /* 0x000fe20008000000 */
[-C--:B------:R-:W-:Y:S01]  /*2e00*/  LEA R6, P1, R19, R0.reuse, 0x1 ;  /* 0x0000000013067211 */ /* 0x080fe200078208ff */
[----:B0-----:R-:W-:Y:S01]  /*2e10*/  VIADD R8, R5, 0x1e ;  /* 0x0000001e05087836 */ /* 0x001fe20000000000 */
[C---:B------:R-:W-:Y:S01]  /*2e20*/  LEA R16, P6, R3.reuse, R0, 0x1 ;  /* 0x0000000003107211 */ /* 0x040fe200078c08ff */
[----:B------:R0:W-:Y:S03]  /*2e30*/  @P5 STG.E.U16 desc[UR16][R14.64], R9 ;  /* 0x000000090e005986 */ /* 0x0001e6000c101510 */
[----:B------:R-:W-:Y:S01]  /*2e40*/  LEA.HI.X.SX32 R17, R3, R2, 0x1, P6 ;  /* 0x0000000203117211 */ /* 0x000fe200030f0eff */
[----:B------:R-:W-:Y:S01]  /*2e50*/  VIADD R3, R5, 0x1f ;  /* 0x0000001f05037836 */ /* 0x000fe20000000000 */
[----:B------:R-:W-:-:S02]  /*2e60*/  LEA R4, P6, R21, R0, 0x1 ;  /* 0x0000000015047211 */ /* 0x000fc400078c08ff */
[----:B-1----:R-:W-:Y:S01]  /*2e70*/  LEA.HI.X.SX32 R7, R19, R2, 0x1, P1 ;  /* 0x0000000213077211 */ /* 0x002fe200008f0eff */
[C---:B------:R-:W-:Y:S01]  /*2e80*/  VIADD R19, R23.reuse, UR6 ;  /* 0x0000000617137c36 */ /* 0x040fe20008000000 */
[----:B------:R-:W-:Y:S02]  /*2e90*/  LEA R12, P1, R23, R0, 0x1 ;  /* 0x00000000170c7211 */ /* 0x000fe400078208ff */
[-C--:B------:R-:W-:Y:S02]  /*2ea0*/  LEA.HI.X.SX32 R5, R21, R2.reuse, 0x1, P6 ;  /* 0x0000000215057211 */ /* 0x080fe400030f0eff */
[----:B------:R-:W-:Y:S02]  /*2eb0*/  LEA.HI.X.SX32 R13, R23, R2, 0x1, P1 ;  /* 0x00000002170d7211 */ /* 0x000fe400008f0eff */
[----:B------:R-:W-:Y:S02]  /*2ec0*/  ISETP.LT.AND P1, PT, R8, UR7, !P0 ;  /* 0x0000000708007c0c */ /* 0x000fe4000c721270 */
[----:B------:R-:W-:-:S02]  /*2ed0*/  ISETP.LT.AND P0, PT, R3, UR7, !P0 ;  /* 0x0000000703007c0c */ /* 0x000fc4000c701270 */
[----:B------:R-:W-:Y:S02]  /*2ee0*/  LEA R18, P6, R19, R0, 0x1 ;  /* 0x0000000013127211 */ /* 0x000fe400078c08ff */
[----:B------:R-:W-:Y:S02]  /*2ef0*/  PRMT R3, R9, 0x7632, R3 ;  /* 0x0000763209037816 */ /* 0x000fe40000000003 */
[----:B------:R-:W-:Y:S02]  /*2f00*/  LEA.HI.X.SX32 R19, R19, R2, 0x1, P6 ;  /* 0x0000000213137211 */ /* 0x000fe400030f0eff */
[----:B------:R-:W-:Y:S01]  /*2f10*/  PRMT R2, R10, 0x7632, R2 ;  /* 0x000076320a027816 */ /* 0x000fe20000000002 */
[----:B------:R0:W-:Y:S04]  /*2f20*/  @P4 STG.E.U16 desc[UR16][R6.64], R3 ;  /* 0x0000000306004986 */ /* 0x0001e8000c101510 */
[----:B------:R0:W-:Y:S04]  /*2f30*/  @P3 STG.E.U16 desc[UR16][R16.64], R10 ;  /* 0x0000000a10003986 */ /* 0x0001e8000c101510 */
[----:B------:R0:W-:Y:S04]  /*2f40*/  @P2 STG.E.U16 desc[UR16][R4.64], R2 ;  /* 0x0000000204002986 */ /* 0x0001e8000c101510 */
[----:B------:R0:W-:Y:S01]  /*2f50*/  @P1 STG.E.U16 desc[UR16][R12.64], R11 ;  /* 0x0000000b0c001986 */ /* 0x0001e2000c101510 */
[----:B------:R-:W-:Y:S05]  /*2f60*/  @!P0 EXIT ;  /* 0x000000000000894d */ /* 0x000fea0003800000 */
[----:B0-----:R-:W-:-:S05]  /*2f70*/  PRMT R9, R11, 0x7632, R9 ;  /* 0x000076320b097816 */ /* 0x001fca0000000009 */
[----:B------:R-:W-:Y:S01]  /*2f80*/  STG.E.U16 desc[UR16][R18.64], R9 ;  /* 0x0000000912007986 */ /* 0x000fe2000c101510 */
[----:B------:R-:W-:Y:S05]  /*2f90*/  EXIT ;  /* 0x000000000000794d */ /* 0x000fea0003800000 */
.L_x_2:
[----:B------:R-:W-:-:S00]  /*2fa0*/  BRA `(.L_x_2) ;  /* 0xfffffffc00fc7947 */ /* 0x000fc0000383ffff */
[----:B------:R-:W-:-:S00]  /*2fb0*/  NOP ;  /* 0x0000000000007918 */ /* 0x000fc00000000000 */
        /* <DEDUP_REMOVED lines=12> */
.L_x_3:


//--------------------- .nv.shared.matmul_kernel  --------------------------
	.section	.nv.shared.matmul_kernel,"aw",@nobits
	.sectionflags	@""
	.align	16
	.zero		1024


//--------------------- .nv.shared.reserved.0     --------------------------
	.section	.nv.shared.reserved.0,"aw",@nobits
	.weak		__nv_reservedSMEM_offset_0_alias
	.size		__nv_reservedSMEM_offset_0_alias, 0, 0
	.other		__nv_reservedSMEM_offset_0_alias,@"STO_CUDA_RESERVED_SHARED STV_DEFAULT"
__nv_reservedSMEM_offset_0_alias:
	.zero		0


//--------------------- .nv.constant0.matmul_kernel --------------------------
	.section	.nv.constant0.matmul_kernel,"a",@progbits
	.sectionflags	@""
	.align	4
.nv.constant0.matmul_kernel:
	.zero		608


//--------------------- SYMBOLS --------------------------

	.type		.nv.reservedSmem.offset0,@object
	.size		.nv.reservedSmem.offset0,0x4
